	.target	sm_80

	.elftype	@"ET_EXEC"


//--------------------- .note.nv.tkinfo           --------------------------
	.section	.note.nv.tkinfo,"",@"SHT_NOTE"
	.sectionflags	@"SHF_NOTE_NV_TKINFO"
	.tkinfo
        /*0018*/ 	.word	0x00000002
        /*0030*/ 	.string	""
        /*0030*/ 	.string	"ptxas"
        /*0030*/ 	.string	"Cuda compilation tools, release 13.0, V13.0.88"
        /*0030*/ 	.string	"Build cuda_13.0.r13.0/compiler.36424714_0"
        /*0030*/ 	.string	"-v  -suppress-debug-info  -lineinfo  -arch sm_80 "



//--------------------- .note.nv.cuinfo           --------------------------
	.section	.note.nv.cuinfo,"",@"SHT_NOTE"
	.sectionflags	@"SHF_NOTE_NV_CUINFO"
        /*0018*/ 	.short	0x0002
        /*001a*/ 	.short	0x0050
        /*001c*/ 	.short	0x0082
	.zero		2


//--------------------- .nv.info                  --------------------------
	.section	.nv.info,"",@"SHT_CUDA_INFO"
	.align	4


	//----- nvinfo : EIATTR_REGCOUNT
	.align		4
        /*0000*/ 	.byte	0x04, 0x2f
        /*0002*/ 	.short	(.L_1 - .L_0)
	.align		4
.L_0:
        /*0004*/ 	.word	index@(matmul_kernel)
        /*0008*/ 	.word	0x000000f2


	//----- nvinfo : EIATTR_FRAME_SIZE
	.align		4
.L_1:
        /*000c*/ 	.byte	0x04, 0x11
        /*000e*/ 	.short	(.L_3 - .L_2)
	.align		4
.L_2:
        /*0010*/ 	.word	index@(matmul_kernel)
        /*0014*/ 	.word	0x00000000


	//----- nvinfo : EIATTR_MIN_STACK_SIZE
	.align		4
.L_3:
        /*0018*/ 	.byte	0x04, 0x12
        /*001a*/ 	.short	(.L_5 - .L_4)
	.align		4
.L_4:
        /*001c*/ 	.word	index@(matmul_kernel)
        /*0020*/ 	.word	0x00000000
.L_5:


//--------------------- .nv.info.matmul_kernel    --------------------------
	.section	.nv.info.matmul_kernel,"",@"SHT_CUDA_INFO"
	.sectionflags	@""
	.align	4


	//----- nvinfo : EIATTR_CUDA_API_VERSION
	.align		4
        /*0000*/ 	.byte	0x04, 0x37
        /*0002*/ 	.short	(.L_7 - .L_6)
.L_6:
        /*0004*/ 	.word	0x00000082


	//----- nvinfo : EIATTR_SW2861232_WAR
	.align		4
.L_7:
        /*0008*/ 	.byte	0x01, 0x35
	.zero		2


	//----- nvinfo : EIATTR_PARAM_CBANK
	.align		4
        /*000c*/ 	.byte	0x04, 0x0a
        /*000e*/ 	.short	(.L_9 - .L_8)
	.align		4
.L_8:
        /*0010*/ 	.word	index@(.nv.constant0.matmul_kernel)
        /*0014*/ 	.short	0x0160
        /*0016*/ 	.short	0x0050


	//----- nvinfo : EIATTR_CBANK_PARAM_SIZE
	.align		4
.L_9:
        /*0018*/ 	.byte	0x03, 0x19
        /*001a*/ 	.short	0x0050


	//----- nvinfo : EIATTR_KPARAM_INFO
	.align		4
        /*001c*/ 	.byte	0x04, 0x17
        /*001e*/ 	.short	(.L_11 - .L_10)
.L_10:
        /*0020*/ 	.word	0x00000000
        /*0024*/ 	.short	0x000d
        /*0026*/ 	.short	0x0048
        /*0028*/ 	.byte	0x00, 0xf4, 0x21, 0x00


	//----- nvinfo : EIATTR_KPARAM_INFO
	.align		4
.L_11:
        /*002c*/ 	.byte	0x04, 0x17
        /*002e*/ 	.short	(.L_13 - .L_12)
.L_12:
        /*0030*/ 	.word	0x00000000
        /*0034*/ 	.short	0x000c
        /*0036*/ 	.short	0x0040
        /*0038*/ 	.byte	0x00, 0xf4, 0x21, 0x00


	//----- nvinfo : EIATTR_KPARAM_INFO
	.align		4
.L_13:
        /*003c*/ 	.byte	0x04, 0x17
        /*003e*/ 	.short	(.L_15 - .L_14)
.L_14:
        /*0040*/ 	.word	0x00000000
        /*0044*/ 	.short	0x000b
        /*0046*/ 	.short	0x0038
        /*0048*/ 	.byte	0x00, 0xf0, 0x11, 0x00


	//----- nvinfo : EIATTR_KPARAM_INFO
	.align		4
.L_15:
        /*004c*/ 	.byte	0x04, 0x17
        /*004e*/ 	.short	(.L_17 - .L_16)
.L_16:
        /*0050*/ 	.word	0x00000000
        /*0054*/ 	.short	0x000a
        /*0056*/ 	.short	0x0034
        /*0058*/ 	.byte	0x00, 0xf0, 0x11, 0x00


	//----- nvinfo : EIATTR_KPARAM_INFO
	.align		4
.L_17:
        /*005c*/ 	.byte	0x04, 0x17
        /*005e*/ 	.short	(.L_19 - .L_18)
.L_18:
        /*0060*/ 	.word	0x00000000
        /*0064*/ 	.short	0x0009
        /*0066*/ 	.short	0x0030
        /*0068*/ 	.byte	0x00, 0xf0, 0x11, 0x00


	//----- nvinfo : EIATTR_KPARAM_INFO
	.align		4
.L_19:
        /*006c*/ 	.byte	0x04, 0x17
        /*006e*/ 	.short	(.L_21 - .L_20)
.L_20:
        /*0070*/ 	.word	0x00000000
        /*0074*/ 	.short	0x0008
        /*0076*/ 	.short	0x002c
        /*0078*/ 	.byte	0x00, 0xf0, 0x11, 0x00


	//----- nvinfo : EIATTR_KPARAM_INFO
	.align		4
.L_21:
        /*007c*/ 	.byte	0x04, 0x17
        /*007e*/ 	.short	(.L_23 - .L_22)
.L_22:
        /*0080*/ 	.word	0x00000000
        /*0084*/ 	.short	0x0007
        /*0086*/ 	.short	0x0028
        /*0088*/ 	.byte	0x00, 0xf0, 0x11, 0x00


	//----- nvinfo : EIATTR_KPARAM_INFO
	.align		4
.L_23:
        /*008c*/ 	.byte	0x04, 0x17
        /*008e*/ 	.short	(.L_25 - .L_24)
.L_24:
        /*0090*/ 	.word	0x00000000
        /*0094*/ 	.short	0x0006
        /*0096*/ 	.short	0x0024
        /*0098*/ 	.byte	0x00, 0xf0, 0x11, 0x00


	//----- nvinfo : EIATTR_KPARAM_INFO
	.align		4
.L_25:
        /*009c*/ 	.byte	0x04, 0x17
        /*009e*/ 	.short	(.L_27 - .L_26)
.L_26:
        /*00a0*/ 	.word	0x00000000
        /*00a4*/ 	.short	0x0005
        /*00a6*/ 	.short	0x0020
        /*00a8*/ 	.byte	0x00, 0xf0, 0x11, 0x00


	//----- nvinfo : EIATTR_KPARAM_INFO
	.align		4
.L_27:
        /*00ac*/ 	.byte	0x04, 0x17
        /*00ae*/ 	.short	(.L_29 - .L_28)
.L_28:
        /*00b0*/ 	.word	0x00000000
        /*00b4*/ 	.short	0x0004
        /*00b6*/ 	.short	0x001c
        /*00b8*/ 	.byte	0x00, 0xf0, 0x11, 0x00


	//----- nvinfo : EIATTR_KPARAM_INFO
	.align		4
.L_29:
        /*00bc*/ 	.byte	0x04, 0x17
        /*00be*/ 	.short	(.L_31 - .L_30)
.L_30:
        /*00c0*/ 	.word	0x00000000
        /*00c4*/ 	.short	0x0003
        /*00c6*/ 	.short	0x0018
        /*00c8*/ 	.byte	0x00, 0xf0, 0x11, 0x00


	//----- nvinfo : EIATTR_KPARAM_INFO
	.align		4
.L_31:
        /*00cc*/ 	.byte	0x04, 0x17
        /*00ce*/ 	.short	(.L_33 - .L_32)
.L_32:
        /*00d0*/ 	.word	0x00000000
        /*00d4*/ 	.short	0x0002
        /*00d6*/ 	.short	0x0010
        /*00d8*/ 	.byte	0x00, 0xf4, 0x21, 0x00


	//----- nvinfo : EIATTR_KPARAM_INFO
	.align		4
.L_33:
        /*00dc*/ 	.byte	0x04, 0x17
        /*00de*/ 	.short	(.L_35 - .L_34)
.L_34:
        /*00e0*/ 	.word	0x00000000
        /*00e4*/ 	.short	0x0001
        /*00e6*/ 	.short	0x0008
        /*00e8*/ 	.byte	0x00, 0xf4, 0x21, 0x00


	//----- nvinfo : EIATTR_KPARAM_INFO
	.align		4
.L_35:
        /*00ec*/ 	.byte	0x04, 0x17
        /*00ee*/ 	.short	(.L_37 - .L_36)
.L_36:
        /*00f0*/ 	.word	0x00000000
        /*00f4*/ 	.short	0x0000
        /*00f6*/ 	.short	0x0000
        /*00f8*/ 	.byte	0x00, 0xf4, 0x21, 0x00


	//----- nvinfo : EIATTR_MAXREG_COUNT
	.align		4
.L_37:
        /*00fc*/ 	.byte	0x03, 0x1b
        /*00fe*/ 	.short	0x00ff


	//----- nvinfo : EIATTR_NUM_BARRIERS
	.align		4
        /*0100*/ 	.byte	0x02, 0x4c
        /*0102*/ 	.byte	0x01
	.zero		1


	//----- nvinfo : EIATTR_MERCURY_ISA_VERSION
	.align		4
        /*0104*/ 	.byte	0x03, 0x5f
        /*0106*/ 	.short	0x0000


	//----- nvinfo : EIATTR_EXIT_INSTR_OFFSETS
	.align		4
        /*0108*/ 	.byte	0x04, 0x1c
        /*010a*/ 	.short	(.L_39 - .L_38)


	//   ....[0]....
.L_38:
        /*010c*/ 	.word	0x000051b0


	//   ....[1]....
        /*0110*/ 	.word	0x000051e0


	//----- nvinfo : EIATTR_REQNTID
	.align		4
.L_39:
        /*0114*/ 	.byte	0x04, 0x10
        /*0116*/ 	.short	(.L_41 - .L_40)
.L_40:
        /*0118*/ 	.word	0x00000080
        /*011c*/ 	.word	0x00000001
        /*0120*/ 	.word	0x00000001
.L_41:


//--------------------- .nv.callgraph             --------------------------
	.section	.nv.callgraph,"",@"SHT_CUDA_CALLGRAPH"
	.align	4
	.sectionentsize	8
	.align		4
        /*0000*/ 	.word	0x00000000
	.align		4
        /*0004*/ 	.word	0xffffffff
	.align		4
        /*0008*/ 	.word	0x00000000
	.align		4
        /*000c*/ 	.word	0xfffffffe
	.align		4
        /*0010*/ 	.word	0x00000000
	.align		4
        /*0014*/ 	.word	0xfffffffd
	.align		4
        /*0018*/ 	.word	0x00000000
	.align		4
        /*001c*/ 	.word	0xfffffffc


//--------------------- .nv.rel.action            --------------------------
	.section	.nv.rel.action,"",@"SHT_CUDA_RELOCINFO"
	.align	8
	.sectionentsize	8
        /*0000*/ 	.byte	0x73, 0x00, 0x00, 0x00, 0x00, 0x00, 0x00, 0x00, 0x00, 0x00, 0x00, 0x11, 0x25, 0x00, 0x05, 0x36


//--------------------- .nv.constant0.matmul_kernel --------------------------
	.section	.nv.constant0.matmul_kernel,"a",@progbits
	.sectionflags	@""
	.align	4
.nv.constant0.matmul_kernel:
	.zero		432


//--------------------- .text.matmul_kernel       --------------------------
	.section	.text.matmul_kernel,"ax",@progbits
	.sectioninfo	@"SHI_REGISTERS=242"
	.align	128
        .global         matmul_kernel
        .type           matmul_kernel,@function
        .size           matmul_kernel,(.L_x_4 - matmul_kernel)
        .other          matmul_kernel,@"STO_CUDA_ENTRY STV_DEFAULT"
matmul_kernel:
.text.matmul_kernel:
[----:B------:R-:W-:Y:S02]  /*0000*/  IMAD.MOV.U32 R1, RZ, RZ, c[0x0][0x28] ;  /* 0x00000a00ff017624 */ /* 0x000fe400078e00ff */
[----:B------:R-:W-:Y:S01]  /*0010*/  IMAD.MOV.U32 R6, RZ, RZ, 0x1f ;  /* 0x0000001fff067424 */ /* 0x000fe200078e00ff */
[----:B------:R-:W0:Y:S01]  /*0020*/  S2R R5, SR_CTAID.X ;  /* 0x0000000000057919 */ /* 0x000e220000002500 */
[----:B------:R-:W-:-:S03]  /*0030*/  ULDC.64 UR6, c[0x0][0x118] ;  /* 0x0000460000067ab9 */ /* 0x000fc60000000a00 */
[----:B------:R-:W-:-:S04]  /*0040*/  IADD3 R0, R6, c[0x0][0x17c], RZ ;  /* 0x00005f0006007a10 */ /* 0x000fc80007ffe0ff */
[----:B------:R-:W-:-:S04]  /*0050*/  SHF.R.S32.HI R3, RZ, 0x1f, R0 ;  /* 0x0000001fff037819 */ /* 0x000fc80000011400 */
[----:B------:R-:W-:-:S04]  /*0060*/  LEA.HI R3, R3, R0, RZ, 0x5 ;  /* 0x0000000003037211 */ /* 0x000fc800078f28ff */
[----:B------:R-:W-:-:S05]  /*0070*/  SHF.R.S32.HI R3, RZ, 0x5, R3 ;  /* 0x00000005ff037819 */ /* 0x000fca0000011403 */
[----:B------:R-:W-:Y:S01]  /*0080*/  IMAD.SHL.U32 R4, R3, 0x8, RZ ;  /* 0x0000000803047824 */ /* 0x000fe200078e00ff */
[----:B0-----:R-:W-:-:S04]  /*0090*/  IABS R10, R5 ;  /* 0x00000005000a7213 */ /* 0x001fc80000000000 */
[-C--:B------:R-:W-:Y:S02]  /*00a0*/  IABS R7, R4.reuse ;  /* 0x0000000400077213 */ /* 0x080fe40000000000 */
[----:B------:R-:W-:Y:S02]  /*00b0*/  IABS R11, R4 ;  /* 0x00000004000b7213 */ /* 0x000fe40000000000 */
[----:B------:R-:W0:Y:S08]  /*00c0*/  I2F.RP R0, R7 ;  /* 0x0000000700007306 */ /* 0x000e300000209400 */
[----:B0-----:R-:W0:Y:S02]  /*00d0*/  MUFU.RCP R0, R0 ;  /* 0x0000000000007308 */ /* 0x001e240000001000 */
[----:B0-----:R-:W-:Y:S01]  /*00e0*/  IADD3 R2, R0, 0xffffffe, RZ ;  /* 0x0ffffffe00027810 */ /* 0x001fe20007ffe0ff */
[----:B------:R-:W-:-:S05]  /*00f0*/  IMAD.MOV R0, RZ, RZ, -R11 ;  /* 0x000000ffff007224 */ /* 0x000fca00078e0a0b */
[----:B------:R0:W1:Y:S02]  /*0100*/  F2I.FTZ.U32.TRUNC.NTZ R3, R2 ;  /* 0x0000000200037305 */ /* 0x000064000021f000 */
[----:B0-----:R-:W-:Y:S02]  /*0110*/  IMAD.MOV.U32 R2, RZ, RZ, RZ ;  /* 0x000000ffff027224 */ /* 0x001fe400078e00ff */
[----:B-1----:R-:W-:-:S04]  /*0120*/  IMAD.MOV R8, RZ, RZ, -R3 ;  /* 0x000000ffff087224 */ /* 0x002fc800078e0a03 */
[----:B------:R-:W-:Y:S02]  /*0130*/  IMAD R9, R8, R7, RZ ;  /* 0x0000000708097224 */ /* 0x000fe400078e02ff */
[----:B------:R-:W-:Y:S02]  /*0140*/  IMAD.MOV.U32 R8, RZ, RZ, R10 ;  /* 0x000000ffff087224 */ /* 0x000fe400078e000a */
[----:B------:R-:W-:-:S04]  /*0150*/  IMAD.HI.U32 R3, R3, R9, R2 ;  /* 0x0000000903037227 */ /* 0x000fc800078e0002 */
[----:B------:R-:W-:Y:S02]  /*0160*/  IMAD.MOV.U32 R10, RZ, RZ, c[0x0][0x180] ;  /* 0x00006000ff0a7624 */ /* 0x000fe400078e00ff */
[----:B------:R-:W-:-:S03]  /*0170*/  IMAD.HI.U32 R3, R3, R8, RZ ;  /* 0x0000000803037227 */ /* 0x000fc600078e00ff */
[----:B------:R-:W-:Y:S01]  /*0180*/  IADD3 R10, R10, 0x7f, RZ ;  /* 0x0000007f0a0a7810 */ /* 0x000fe20007ffe0ff */
[----:B------:R-:W-:-:S05]  /*0190*/  IMAD R0, R3, R0, R8 ;  /* 0x0000000003007224 */ /* 0x000fca00078e0208 */
[----:B------:R-:W-:-:S13]  /*01a0*/  ISETP.GT.U32.AND P1, PT, R7, R0, PT ;  /* 0x000000000700720c */ /* 0x000fda0003f24070 */
[----:B------:R-:W-:Y:S01]  /*01b0*/  @!P1 IMAD.IADD R0, R0, 0x1, -R7 ;  /* 0x0000000100009824 */ /* 0x000fe200078e0a07 */
[----:B------:R-:W-:Y:S02]  /*01c0*/  @!P1 IADD3 R3, R3, 0x1, RZ ;  /* 0x0000000103039810 */ /* 0x000fe40007ffe0ff */
[----:B------:R-:W-:Y:S02]  /*01d0*/  ISETP.NE.AND P1, PT, R4, RZ, PT ;  /* 0x000000ff0400720c */ /* 0x000fe40003f25270 */
[----:B------:R-:W-:Y:S02]  /*01e0*/  ISETP.GE.U32.AND P0, PT, R0, R7, PT ;  /* 0x000000070000720c */ /* 0x000fe40003f06070 */
[----:B------:R-:W-:-:S04]  /*01f0*/  LOP3.LUT R0, R5, R4, RZ, 0x3c, !PT ;  /* 0x0000000405007212 */ /* 0x000fc800078e3cff */
[----:B------:R-:W-:Y:S02]  /*0200*/  ISETP.GE.AND P2, PT, R0, RZ, PT ;  /* 0x000000ff0000720c */ /* 0x000fe40003f46270 */
[----:B------:R-:W-:-:S05]  /*0210*/  IADD3 R0, R6, c[0x0][0x178], RZ ;  /* 0x00005e0006007a10 */ /* 0x000fca0007ffe0ff */
[----:B------:R-:W-:-:S05]  /*0220*/  @P0 IADD3 R3, R3, 0x1, RZ ;  /* 0x0000000103030810 */ /* 0x000fca0007ffe0ff */
[----:B------:R-:W-:Y:S01]  /*0230*/  IMAD.MOV.U32 R2, RZ, RZ, R3 ;  /* 0x000000ffff027224 */ /* 0x000fe200078e0003 */
[----:B------:R-:W-:-:S03]  /*0240*/  SHF.R.S32.HI R3, RZ, 0x1f, R0 ;  /* 0x0000001fff037819 */ /* 0x000fc60000011400 */
[----:B------:R-:W-:Y:S01]  /*0250*/  @!P2 IMAD.MOV R2, RZ, RZ, -R2 ;  /* 0x000000ffff02a224 */ /* 0x000fe200078e0a02 */
[----:B------:R-:W-:Y:S02]  /*0260*/  @!P1 LOP3.LUT R2, RZ, R4, RZ, 0x33, !PT ;  /* 0x00000004ff029212 */ /* 0x000fe400078e33ff */
[----:B------:R-:W-:-:S03]  /*0270*/  LEA.HI R3, R3, R0, RZ, 0x5 ;  /* 0x0000000003037211 */ /* 0x000fc600078f28ff */
[----:B------:R-:W-:Y:S02]  /*0280*/  IMAD.SHL.U32 R6, R2, 0x8, RZ ;  /* 0x0000000802067824 */ /* 0x000fe400078e00ff */
[----:B------:R-:W-:-:S03]  /*0290*/  IMAD.MOV R2, RZ, RZ, -R2 ;  /* 0x000000ffff027224 */ /* 0x000fc600078e0a02 */
[----:B------:R-:W-:Y:S01]  /*02a0*/  LEA.HI.SX32 R3, R3, -R6, 0x1b ;  /* 0x8000000603037211 */ /* 0x000fe200078fdaff */
[----:B------:R-:W-:-:S03]  /*02b0*/  IMAD R4, R4, R2, R5 ;  /* 0x0000000204047224 */ /* 0x000fc600078e0205 */
[----:B------:R-:W-:Y:S02]  /*02c0*/  IMNMX R11, R3, 0x8, PT ;  /* 0x00000008030b7817 */ /* 0x000fe40003800200 */
[----:B------:R-:W-:Y:S02]  /*02d0*/  IABS R9, R4 ;  /* 0x0000000400097213 */ /* 0x000fe40000000000 */
[----:B------:R-:W-:-:S04]  /*02e0*/  IABS R7, R11 ;  /* 0x0000000b00077213 */ /* 0x000fc80000000000 */
[----:B------:R-:W0:Y:S08]  /*02f0*/  I2F.RP R0, R7 ;  /* 0x0000000700007306 */ /* 0x000e300000209400 */
[----:B0-----:R-:W0:Y:S02]  /*0300*/  MUFU.RCP R0, R0 ;  /* 0x0000000000007308 */ /* 0x001e240000001000 */
[----:B0-----:R-:W-:-:S06]  /*0310*/  IADD3 R3, R0, 0xffffffe, RZ ;  /* 0x0ffffffe00037810 */ /* 0x001fcc0007ffe0ff */
[----:B------:R-:W0:Y:S02]  /*0320*/  F2I.FTZ.U32.TRUNC.NTZ R3, R3 ;  /* 0x0000000300037305 */ /* 0x000e24000021f000 */
[----:B0-----:R-:W-:-:S04]  /*0330*/  IMAD.MOV R8, RZ, RZ, -R3 ;  /* 0x000000ffff087224 */ /* 0x001fc800078e0a03 */
[----:B------:R-:W-:Y:S01]  /*0340*/  IMAD.MOV.U32 R2, RZ, RZ, R8 ;  /* 0x000000ffff027224 */ /* 0x000fe200078e0008 */
[----:B------:R-:W-:-:S03]  /*0350*/  IABS R8, R11 ;  /* 0x0000000b00087213 */ /* 0x000fc60000000000 */
[----:B------:R-:W-:Y:S02]  /*0360*/  IMAD R5, R2, R7, RZ ;  /* 0x0000000702057224 */ /* 0x000fe400078e02ff */
[----:B------:R-:W-:Y:S02]  /*0370*/  IMAD.MOV.U32 R2, RZ, RZ, RZ ;  /* 0x000000ffff027224 */ /* 0x000fe400078e00ff */
[----:B------:R-:W-:Y:S02]  /*0380*/  IMAD.MOV R0, RZ, RZ, -R8 ;  /* 0x000000ffff007224 */ /* 0x000fe400078e0a08 */
[----:B------:R-:W-:-:S06]  /*0390*/  IMAD.HI.U32 R2, R3, R5, R2 ;  /* 0x0000000503027227 */ /* 0x000fcc00078e0002 */
[----:B------:R-:W-:-:S04]  /*03a0*/  IMAD.HI.U32 R2, R2, R9, RZ ;  /* 0x0000000902027227 */ /* 0x000fc800078e00ff */
        /* <DEDUP_REMOVED lines=8> */
[----:B------:R-:W0:Y:S05]  /*0430*/  S2R R0, SR_TID.X ;  /* 0x0000000000007919 */ /* 0x000e2a0000002100 */
[----:B------:R-:W-:Y:S02]  /*0440*/  @P0 IADD3 R2, R2, 0x1, RZ ;  /* 0x0000000102020810 */ /* 0x000fe40007ffe0ff */
[----:B------:R-:W-:-:S03]  /*0450*/  ISETP.GT.AND P0, PT, R10, 0x7f, PT ;  /* 0x0000007f0a00780c */ /* 0x000fc60003f04270 */
[----:B------:R-:W-:-:S04]  /*0460*/  IMAD.MOV.U32 R9, RZ, RZ, R2 ;  /* 0x000000ffff097224 */ /* 0x000fc800078e0002 */
[----:B------:R-:W-:Y:S01]  /*0470*/  @!P2 IMAD.MOV R9, RZ, RZ, -R9 ;  /* 0x000000ffff09a224 */ /* 0x000fe200078e0a09 */
[----:B------:R-:W-:-:S05]  /*0480*/  @!P1 LOP3.LUT R9, RZ, R11, RZ, 0x33, !PT ;  /* 0x0000000bff099212 */ /* 0x000fca00078e33ff */
[----:B------:R-:W-:Y:S01]  /*0490*/  IMAD.MOV R2, RZ, RZ, -R9 ;  /* 0x000000ffff027224 */ /* 0x000fe200078e0a09 */
[----:B------:R-:W-:Y:S01]  /*04a0*/  @!P0 CS2R R84, SRZ ;  /* 0x0000000000548805 */ /* 0x000fe2000001ff00 */
[----:B------:R-:W-:Y:S01]  /*04b0*/  @!P0 CS2R R86, SRZ ;  /* 0x0000000000568805 */ /* 0x000fe2000001ff00 */
[----:B------:R-:W-:Y:S01]  /*04c0*/  IMAD.SHL.U32 R9, R9, 0x20, RZ ;  /* 0x0000002009097824 */ /* 0x000fe200078e00ff */
[C---:B0-----:R-:W-:Y:S01]  /*04d0*/  LOP3.LUT R3, R0.reuse, 0x1f, RZ, 0xc0, !PT ;  /* 0x0000001f00037812 */ /* 0x041fe200078ec0ff */
[----:B------:R-:W-:Y:S01]  /*04e0*/  IMAD R2, R11, R2, R4 ;  /* 0x000000020b027224 */ /* 0x000fe200078e0204 */
[----:B------:R-:W-:Y:S01]  /*04f0*/  SHF.R.U32.HI R4, RZ, 0x5, R0 ;  /* 0x00000005ff047819 */ /* 0x000fe20000011600 */
[C---:B------:R-:W-:Y:S01]  /*0500*/  @!P0 IMAD.SHL.U32 R5, R0.reuse, 0x2, RZ ;  /* 0x0000000200058824 */ /* 0x040fe200078e00ff */
[----:B------:R-:W-:Y:S01]  /*0510*/  @!P0 LOP3.LUT R7, R0, 0x40, RZ, 0xc0, !PT ;  /* 0x0000004000078812 */ /* 0x000fe200078ec0ff */
[----:B------:R-:W-:Y:S01]  /*0520*/  IMAD.IADD R2, R6, 0x1, R2 ;  /* 0x0000000106027824 */ /* 0x000fe200078e0202 */
[----:B------:R-:W-:Y:S01]  /*0530*/  SGXT.U32 R4, R4, 0x2 ;  /* 0x000000020404781a */ /* 0x000fe20000000000 */
[----:B------:R-:W-:-:S02]  /*0540*/  @!P0 IMAD.SHL.U32 R6, R0, 0x40, RZ ;  /* 0x0000004000068824 */ /* 0x000fc400078e00ff */
[----:B------:R-:W-:Y:S01]  /*0550*/  IMAD R2, R2, 0x20, R3 ;  /* 0x0000002002027824 */ /* 0x000fe200078e0203 */
[C---:B------:R-:W-:Y:S01]  /*0560*/  LEA.HI R3, R0.reuse, 0x1c, RZ, 0x1b ;  /* 0x0000001c00037811 */ /* 0x040fe200078fd8ff */
[----:B------:R-:W-:Y:S01]  /*0570*/  @!P0 IMAD.SHL.U32 R8, R0, 0x8, RZ ;  /* 0x0000000800088824 */ /* 0x000fe200078e00ff */
[----:B------:R-:W-:Y:S05]  /*0580*/  @!P0 BRA `(.L_x_0) ;  /* 0x0000470000008947 */ /* 0x000fea0003800000 */
[----:B------:R-:W-:Y:S01]  /*0590*/  IABS R6, c[0x0][0x17c] ;  /* 0x00005f0000067a13 */ /* 0x000fe20000000000 */
[----:B------:R-:W-:Y:S01]  /*05a0*/  CS2R R92, SRZ ;  /* 0x00000000005c7805 */ /* 0x000fe2000001ff00 */
[C---:B------:R-:W-:Y:S01]  /*05b0*/  IADD3 R5, R9.reuse, 0x1f, RZ ;  /* 0x0000001f09057810 */ /* 0x040fe20007ffe0ff */
[----:B------:R-:W-:Y:S01]  /*05c0*/  CS2R R94, SRZ ;  /* 0x00000000005e7805 */ /* 0x000fe2000001ff00 */
[----:B------:R-:W0:Y:S01]  /*05d0*/  I2F.RP R7, R6 ;  /* 0x0000000600077306 */ /* 0x000e220000209400 */
[----:B------:R-:W-:Y:S01]  /*05e0*/  IADD3 R16, R9, 0x1c, RZ ;  /* 0x0000001c09107810 */ /* 0x000fe20007ffe0ff */
[----:B------:R-:W-:Y:S01]  /*05f0*/  CS2R R84, SRZ ;  /* 0x0000000000547805 */ /* 0x000fe2000001ff00 */
[----:B------:R-:W-:Y:S01]  /*0600*/  IABS R14, R5 ;  /* 0x00000005000e7213 */ /* 0x000fe20000000000 */
[----:B------:R-:W-:Y:S01]  /*0610*/  CS2R R86, SRZ ;  /* 0x0000000000567805 */ /* 0x000fe2000001ff00 */
[----:B------:R-:W-:Y:S01]  /*0620*/  ISETP.GE.AND P1, PT, R5, RZ, PT ;  /* 0x000000ff0500720c */ /* 0x000fe20003f26270 */
[----:B------:R-:W-:Y:S01]  /*0630*/  ULDC UR4, c[0x0][0x180] ;  /* 0x0000600000047ab9 */ /* 0x000fe20000000800 */
[----:B------:R-:W-:-:S02]  /*0640*/  IADD3 R18, R9, 0x19, RZ ;  /* 0x0000001909127810 */ /* 0x000fc40007ffe0ff */
[C---:B------:R-:W-:Y:S02]  /*0650*/  IADD3 R21, R9.reuse, 0x18, RZ ;  /* 0x0000001809157810 */ /* 0x040fe40007ffe0ff */
[----:B------:R-:W-:Y:S02]  /*0660*/  IABS R19, R18 ;  /* 0x0000001200137213 */ /* 0x000fe40000000000 */
[C---:B------:R-:W-:Y:S02]  /*0670*/  IADD3 R22, R9.reuse, 0x17, RZ ;  /* 0x0000001709167810 */ /* 0x040fe40007ffe0ff */
[C---:B------:R-:W-:Y:S01]  /*0680*/  IADD3 R23, R9.reuse, 0x16, RZ ;  /* 0x0000001609177810 */ /* 0x040fe20007ffe0ff */
[----:B0-----:R-:W0:Y:S01]  /*0690*/  MUFU.RCP R7, R7 ;  /* 0x0000000700077308 */ /* 0x001e220000001000 */
[C---:B------:R-:W-:Y:S02]  /*06a0*/  IADD3 R25, R9.reuse, 0x13, RZ ;  /* 0x0000001309197810 */ /* 0x040fe40007ffe0ff */
[----:B------:R-:W-:-:S02]  /*06b0*/  IADD3 R27, R9, 0x12, RZ ;  /* 0x00000012091b7810 */ /* 0x000fc40007ffe0ff */
[----:B------:R-:W-:Y:S02]  /*06c0*/  IABS R47, c[0x0][0x178] ;  /* 0x00005e00002f7a13 */ /* 0x000fe40000000000 */
[C---:B------:R-:W-:Y:S02]  /*06d0*/  IADD3 R29, R9.reuse, 0xe, RZ ;  /* 0x0000000e091d7810 */ /* 0x040fe40007ffe0ff */
[C---:B------:R-:W-:Y:S02]  /*06e0*/  IADD3 R48, R9.reuse, 0x7, RZ ;  /* 0x0000000709307810 */ /* 0x040fe40007ffe0ff */
[C---:B------:R-:W-:Y:S02]  /*06f0*/  IADD3 R44, R9.reuse, 0x8, RZ ;  /* 0x00000008092c7810 */ /* 0x040fe40007ffe0ff */
[----:B------:R-:W-:Y:S02]  /*0700*/  IABS R31, R48 ;  /* 0x00000030001f7213 */ /* 0x000fe40000000000 */
[----:B------:R-:W-:-:S02]  /*0710*/  IADD3 R49, R9, 0x6, RZ ;  /* 0x0000000609317810 */ /* 0x000fc40007ffe0ff */
[----:B0-----:R-:W-:Y:S02]  /*0720*/  IADD3 R12, R7, 0xffffffe, RZ ;  /* 0x0ffffffe070c7810 */ /* 0x001fe40007ffe0ff */
[C---:B------:R-:W-:Y:S02]  /*0730*/  IADD3 R50, R9.reuse, 0x5, RZ ;  /* 0x0000000509327810 */ /* 0x040fe40007ffe0ff */
[----:B------:R0:W1:Y:S01]  /*0740*/  F2I.FTZ.U32.TRUNC.NTZ R13, R12 ;  /* 0x0000000c000d7305 */ /* 0x000062000021f000 */
[C---:B------:R-:W-:Y:S02]  /*0750*/  IADD3 R51, R9.reuse, 0x4, RZ ;  /* 0x0000000409337810 */ /* 0x040fe40007ffe0ff */
[----:B------:R-:W-:Y:S02]  /*0760*/  IABS R33, R50 ;  /* 0x0000003200217213 */ /* 0x000fe40000000000 */
[----:B------:R-:W-:Y:S02]  /*0770*/  IABS R35, R51 ;  /* 0x0000003300237213 */ /* 0x000fe40000000000 */
[C---:B------:R-:W-:Y:S01]  /*0780*/  IADD3 R52, R9.reuse, 0x3, RZ ;  /* 0x0000000309347810 */ /* 0x040fe20007ffe0ff */
[----:B0-----:R-:W-:Y:S01]  /*0790*/  IMAD.MOV.U32 R12, RZ, RZ, RZ ;  /* 0x000000ffff0c7224 */ /* 0x001fe200078e00ff */
[----:B------:R-:W-:-:S02]  /*07a0*/  IADD3 R53, R9, 0x2, RZ ;  /* 0x0000000209357810 */ /* 0x000fc40007ffe0ff */
[----:B------:R-:W-:Y:S02]  /*07b0*/  IABS R37, R52 ;  /* 0x0000003400257213 */ /* 0x000fe40000000000 */
[----:B------:R-:W-:Y:S01]  /*07c0*/  IABS R41, R53 ;  /* 0x0000003500297213 */ /* 0x000fe20000000000 */
[--C-:B-1----:R-:W-:Y:S01]  /*07d0*/  IMAD.MOV R11, RZ, RZ, -R13.reuse ;  /* 0x000000ffff0b7224 */ /* 0x102fe200078e0a0d */
[----:B------:R-:W-:Y:S02]  /*07e0*/  IADD3 R54, R9, 0x1, RZ ;  /* 0x0000000109367810 */ /* 0x000fe40007ffe0ff */
[----:B------:R-:W-:Y:S01]  /*07f0*/  IABS R45, R9 ;  /* 0x00000009002d7213 */ /* 0x000fe20000000000 */
[----:B------:R-:W-:Y:S01]  /*0800*/  IMAD R11, R11, R6, RZ ;  /* 0x000000060b0b7224 */ /* 0x000fe200078e02ff */
[----:B------:R-:W-:Y:S02]  /*0810*/  IABS R43, R54 ;  /* 0x00000036002b7213 */ /* 0x000fe40000000000 */
[----:B------:R-:W-:Y:S01]  /*0820*/  IABS R80, R2 ;  /* 0x0000000200507213 */ /* 0x000fe20000000000 */
[----:B------:R-:W-:Y:S01]  /*0830*/  IMAD.HI.U32 R8, R13, R11, R12 ;  /* 0x0000000b0d087227 */ /* 0x000fe200078e000c */
[----:B------:R-:W-:-:S02]  /*0840*/  IADD3 R11, R9, 0x1e, RZ ;  /* 0x0000001e090b7810 */ /* 0x000fc40007ffe0ff */
[----:B------:R-:W-:Y:S01]  /*0850*/  SHF.R.S32.HI R81, RZ, 0x6, R0 ;  /* 0x00000006ff517819 */ /* 0x000fe20000011400 */
[----:B------:R-:W-:Y:S01]  /*0860*/  IMAD.MOV.U32 R13, RZ, RZ, R14 ;  /* 0x000000ffff0d7224 */ /* 0x000fe200078e000e */
[----:B------:R-:W-:Y:S02]  /*0870*/  IABS R15, R11 ;  /* 0x0000000b000f7213 */ /* 0x000fe40000000000 */
[----:B------:R-:W-:Y:S01]  /*0880*/  IADD3 R14, R9, 0x1d, RZ ;  /* 0x0000001d090e7810 */ /* 0x000fe20007ffe0ff */
[----:B------:R-:W-:Y:S01]  /*0890*/  IMAD.HI.U32 R7, R8, R13, RZ ;  /* 0x0000000d08077227 */ /* 0x000fe200078e00ff */
[----:B------:R-:W-:Y:S02]  /*08a0*/  ISETP.GE.AND P5, PT, R11, RZ, PT ;  /* 0x000000ff0b00720c */ /* 0x000fe40003fa6270 */
[----:B------:R-:W-:Y:S01]  /*08b0*/  IABS R17, R14 ;  /* 0x0000000e00117213 */ /* 0x000fe20000000000 */
[----:B------:R-:W-:Y:S01]  /*08c0*/  IMAD.MOV R7, RZ, RZ, -R7 ;  /* 0x000000ffff077224 */ /* 0x000fe200078e0a07 */
[----:B------:R-:W-:Y:S01]  /*08d0*/  ISETP.GE.AND P3, PT, R14, RZ, PT ;  /* 0x000000ff0e00720c */ /* 0x000fe20003f66270 */
[----:B------:R-:W-:Y:S01]  /*08e0*/  IMAD.HI.U32 R12, R8, R15, RZ ;  /* 0x0000000f080c7227 */ /* 0x000fe200078e00ff */
[----:B------:R-:W-:-:S03]  /*08f0*/  SGXT R81, R81, 0x1 ;  /* 0x000000015151781a */ /* 0x000fc60000000200 */
[----:B------:R-:W-:Y:S01]  /*0900*/  IMAD R7, R6, R7, R13 ;  /* 0x0000000706077224 */ /* 0x000fe200078e020d */
[----:B------:R-:W-:Y:S01]  /*0910*/  LOP3.LUT R150, R81, 0x90, RZ, 0xc0, !PT ;  /* 0x0000009051967812 */ /* 0x000fe200078ec0ff */
[----:B------:R-:W-:-:S03]  /*0920*/  IMAD.MOV R12, RZ, RZ, -R12 ;  /* 0x000000ffff0c7224 */ /* 0x000fc600078e0a0c */
[C---:B------:R-:W-:Y:S01]  /*0930*/  ISETP.GT.U32.AND P0, PT, R6.reuse, R7, PT ;  /* 0x000000070600720c */ /* 0x040fe20003f04070 */
[----:B------:R-:W-:Y:S01]  /*0940*/  IMAD R13, R6, R12, R15 ;  /* 0x0000000c060d7224 */ /* 0x000fe200078e020f */
[----:B------:R-:W-:Y:S01]  /*0950*/  IABS R15, R16 ;  /* 0x00000010000f7213 */ /* 0x000fe20000000000 */
[----:B------:R-:W-:-:S03]  /*0960*/  IMAD.HI.U32 R12, R8, R17, RZ ;  /* 0x00000011080c7227 */ /* 0x000fc600078e00ff */
[----:B------:R-:W-:Y:S01]  /*0970*/  ISETP.GT.U32.AND P2, PT, R6, R13, PT ;  /* 0x0000000d0600720c */ /* 0x000fe20003f44070 */
[----:B------:R-:W-:Y:S02]  /*0980*/  IMAD.MOV R12, RZ, RZ, -R12 ;  /* 0x000000ffff0c7224 */ /* 0x000fe400078e0a0c */
[----:B------:R-:W-:-:S04]  /*0990*/  IMAD.HI.U32 R11, R8, R15, RZ ;  /* 0x0000000f080b7227 */ /* 0x000fc800078e00ff */
[--C-:B------:R-:W-:Y:S01]  /*09a0*/  @!P0 IMAD.IADD R7, R7, 0x1, -R6.reuse ;  /* 0x0000000107078824 */ /* 0x100fe200078e0a06 */
[----:B------:R-:W-:Y:S01]  /*09b0*/  ISETP.GE.AND P0, PT, R16, RZ, PT ;  /* 0x000000ff1000720c */ /* 0x000fe20003f06270 */
[C---:B------:R-:W-:Y:S01]  /*09c0*/  IMAD R5, R6.reuse, R12, R17 ;  /* 0x0000000c06057224 */ /* 0x040fe200078e0211 */
[----:B------:R-:W-:Y:S01]  /*09d0*/  IADD3 R12, R9, 0x1b, RZ ;  /* 0x0000001b090c7810 */ /* 0x000fe20007ffe0ff */
[----:B------:R-:W-:Y:S01]  /*09e0*/  IMAD.MOV R11, RZ, RZ, -R11 ;  /* 0x000000ffff0b7224 */ /* 0x000fe200078e0a0b */
[C---:B------:R-:W-:Y:S01]  /*09f0*/  ISETP.GT.U32.AND P6, PT, R6.reuse, R7, PT ;  /* 0x000000070600720c */ /* 0x040fe20003fc4070 */
[----:B------:R-:W-:Y:S01]  /*0a00*/  @!P2 IMAD.IADD R13, R13, 0x1, -R6 ;  /* 0x000000010d0da824 */ /* 0x000fe200078e0a06 */
[C---:B------:R-:W-:Y:S01]  /*0a10*/  ISETP.GT.U32.AND P4, PT, R6.reuse, R5, PT ;  /* 0x000000050600720c */ /* 0x040fe20003f84070 */
[C---:B------:R-:W-:Y:S01]  /*0a20*/  IMAD R11, R6.reuse, R11, R15 ;  /* 0x0000000b060b7224 */ /* 0x040fe200078e020f */
[----:B------:R-:W-:Y:S02]  /*0a30*/  IADD3 R16, R9, 0x1a, RZ ;  /* 0x0000001a09107810 */ /* 0x000fe40007ffe0ff */
[----:B------:R-:W-:-:S02]  /*0a40*/  ISETP.GT.U32.AND P2, PT, R6, R13, PT ;  /* 0x0000000d0600720c */ /* 0x000fc40003f44070 */
[----:B------:R-:W-:-:S05]  /*0a50*/  IABS R17, R16 ;  /* 0x0000001000117213 */ /* 0x000fca0000000000 */
[--C-:B------:R-:W-:Y:S01]  /*0a60*/  @!P6 IMAD.IADD R7, R7, 0x1, -R6.reuse ;  /* 0x000000010707e824 */ /* 0x100fe200078e0a06 */
[----:B------:R-:W-:Y:S01]  /*0a70*/  ISETP.GE.AND P6, PT, R12, RZ, PT ;  /* 0x000000ff0c00720c */ /* 0x000fe20003fc6270 */
[--C-:B------:R-:W-:Y:S01]  /*0a80*/  @!P4 IMAD.IADD R5, R5, 0x1, -R6.reuse ;  /* 0x000000010505c824 */ /* 0x100fe200078e0a06 */
[----:B------:R-:W-:Y:S01]  /*0a90*/  IABS R12, R12 ;  /* 0x0000000c000c7213 */ /* 0x000fe20000000000 */
[----:B------:R-:W-:Y:S02]  /*0aa0*/  IMAD.MOV.U32 R14, RZ, RZ, R7 ;  /* 0x000000ffff0e7224 */ /* 0x000fe400078e0007 */
[----:B------:R-:W-:Y:S01]  /*0ab0*/  @!P2 IMAD.IADD R13, R13, 0x1, -R6 ;  /* 0x000000010d0da824 */ /* 0x000fe200078e0a06 */
[C---:B------:R-:W-:Y:S01]  /*0ac0*/  ISETP.GT.U32.AND P4, PT, R6.reuse, R5, PT ;  /* 0x000000050600720c */ /* 0x040fe20003f84070 */
[----:B------:R-:W-:Y:S01]  /*0ad0*/  IMAD.MOV.U32 R15, RZ, RZ, R12 ;  /* 0x000000ffff0f7224 */ /* 0x000fe200078e000c */
[----:B------:R-:W-:Y:S01]  /*0ae0*/  ISETP.GT.U32.AND P2, PT, R6, R11, PT ;  /* 0x0000000b0600720c */ /* 0x000fe20003f44070 */
[----:B------:R-:W-:Y:S01]  /*0af0*/  @!P1 IMAD.MOV R14, RZ, RZ, -R14 ;  /* 0x000000ffff0e9224 */ /* 0x000fe200078e0a0e */
[----:B------:R-:W-:Y:S01]  /*0b00*/  ISETP.GE.AND P1, PT, R16, RZ, PT ;  /* 0x000000ff1000720c */ /* 0x000fe20003f26270 */
[----:B------:R-:W-:-:S04]  /*0b10*/  IMAD.HI.U32 R7, R8, R15, RZ ;  /* 0x0000000f08077227 */ /* 0x000fc800078e00ff */
[----:B------:R-:W-:Y:S02]  /*0b20*/  IMAD.MOV R7, RZ, RZ, -R7 ;  /* 0x000000ffff077224 */ /* 0x000fe400078e0a07 */
[----:B------:R-:W-:-:S04]  /*0b30*/  IMAD.HI.U32 R12, R8, R17, RZ ;  /* 0x00000011080c7227 */ /* 0x000fc800078e00ff */
[----:B------:R-:W-:Y:S02]  /*0b40*/  IMAD.MOV.U32 R16, RZ, RZ, R13 ;  /* 0x000000ffff107224 */ /* 0x000fe400078e000d */
[C---:B------:R-:W-:Y:S01]  /*0b50*/  IMAD R7, R6.reuse, R7, R15 ;  /* 0x0000000706077224 */ /* 0x040fe200078e020f */
[----:B------:R-:W-:Y:S01]  /*0b60*/  IABS R15, R21 ;  /* 0x00000015000f7213 */ /* 0x000fe20000000000 */
[----:B------:R-:W-:Y:S02]  /*0b70*/  IMAD.MOV R13, RZ, RZ, -R12 ;  /* 0x000000ffff0d7224 */ /* 0x000fe400078e0a0c */
[----:B------:R-:W-:Y:S01]  /*0b80*/  @!P4 IMAD.IADD R5, R5, 0x1, -R6 ;  /* 0x000000010505c824 */ /* 0x000fe200078e0a06 */
[----:B------:R-:W-:Y:S01]  /*0b90*/  ISETP.GT.U32.AND P4, PT, R6, R7, PT ;  /* 0x000000070600720c */ /* 0x000fe20003f84070 */
[----:B------:R-:W-:Y:S01]  /*0ba0*/  @!P5 IMAD.MOV R16, RZ, RZ, -R16 ;  /* 0x000000ffff10d224 */ /* 0x000fe200078e0a10 */
[----:B------:R-:W-:Y:S01]  /*0bb0*/  ISETP.GE.AND P5, PT, R18, RZ, PT ;  /* 0x000000ff1200720c */ /* 0x000fe20003fa6270 */
[----:B------:R-:W-:Y:S01]  /*0bc0*/  IMAD R13, R6, R13, R17 ;  /* 0x0000000d060d7224 */ /* 0x000fe200078e0211 */
[----:B------:R-:W-:Y:S01]  /*0bd0*/  IABS R17, R22 ;  /* 0x0000001600117213 */ /* 0x000fe20000000000 */
[----:B------:R-:W-:-:S02]  /*0be0*/  IMAD.MOV.U32 R18, RZ, RZ, R5 ;  /* 0x000000ffff127224 */ /* 0x000fc400078e0005 */
[----:B------:R-:W-:Y:S02]  /*0bf0*/  @!P2 IMAD.IADD R11, R11, 0x1, -R6 ;  /* 0x000000010b0ba824 */ /* 0x000fe400078e0a06 */
[----:B------:R-:W-:Y:S01]  /*0c00*/  @!P3 IMAD.MOV R18, RZ, RZ, -R18 ;  /* 0x000000ffff12b224 */ /* 0x000fe200078e0a12 */
[----:B------:R-:W-:Y:S01]  /*0c10*/  ISETP.GT.U32.AND P3, PT, R6, R13, PT ;  /* 0x0000000d0600720c */ /* 0x000fe20003f64070 */
[----:B------:R-:W-:Y:S01]  /*0c20*/  IMAD.HI.U32 R12, R8, R19, RZ ;  /* 0x00000013080c7227 */ /* 0x000fe200078e00ff */
[----:B------:R-:W-:-:S03]  /*0c30*/  ISETP.GT.U32.AND P2, PT, R6, R11, PT ;  /* 0x0000000b0600720c */ /* 0x000fc60003f44070 */
[----:B------:R-:W-:Y:S02]  /*0c40*/  IMAD.MOV R12, RZ, RZ, -R12 ;  /* 0x000000ffff0c7224 */ /* 0x000fe400078e0a0c */
[----:B------:R-:W-:Y:S02]  /*0c50*/  @!P4 IMAD.IADD R7, R7, 0x1, -R6 ;  /* 0x000000010707c824 */ /* 0x000fe400078e0a06 */
[----:B------:R-:W-:Y:S01]  /*0c60*/  IMAD R5, R6, R12, R19 ;  /* 0x0000000c06057224 */ /* 0x000fe200078e0213 */
[----:B------:R-:W-:Y:S01]  /*0c70*/  IABS R19, R23 ;  /* 0x0000001700137213 */ /* 0x000fe20000000000 */
[----:B------:R-:W-:Y:S01]  /*0c80*/  IMAD.HI.U32 R12, R8, R17, RZ ;  /* 0x00000011080c7227 */ /* 0x000fe200078e00ff */
[----:B------:R-:W-:-:S03]  /*0c90*/  ISETP.GT.U32.AND P4, PT, R6, R7, PT ;  /* 0x000000070600720c */ /* 0x000fc60003f84070 */
[--C-:B------:R-:W-:Y:S02]  /*0ca0*/  @!P3 IMAD.IADD R13, R13, 0x1, -R6.reuse ;  /* 0x000000010d0db824 */ /* 0x100fe400078e0a06 */
[----:B------:R-:W-:Y:S01]  /*0cb0*/  @!P2 IMAD.IADD R11, R11, 0x1, -R6 ;  /* 0x000000010b0ba824 */ /* 0x000fe200078e0a06 */
[C---:B------:R-:W-:Y:S01]  /*0cc0*/  ISETP.GT.U32.AND P2, PT, R6.reuse, R5, PT ;  /* 0x000000050600720c */ /* 0x040fe20003f44070 */
[----:B------:R-:W-:Y:S01]  /*0cd0*/  IMAD.MOV R12, RZ, RZ, -R12 ;  /* 0x000000ffff0c7224 */ /* 0x000fe200078e0a0c */
[----:B------:R-:W-:Y:S01]  /*0ce0*/  ISETP.GT.U32.AND P3, PT, R6, R13, PT ;  /* 0x0000000d0600720c */ /* 0x000fe20003f64070 */
[----:B------:R-:W-:Y:S02]  /*0cf0*/  IMAD.MOV.U32 R20, RZ, RZ, R11 ;  /* 0x000000ffff147224 */ /* 0x000fe400078e000b */
[----:B------:R-:W-:-:S04]  /*0d00*/  IMAD.HI.U32 R11, R8, R15, RZ ;  /* 0x0000000f080b7227 */ /* 0x000fc800078e00ff */
[----:B------:R-:W-:Y:S02]  /*0d10*/  IMAD.MOV R11, RZ, RZ, -R11 ;  /* 0x000000ffff0b7224 */ /* 0x000fe400078e0a0b */
[--C-:B------:R-:W-:Y:S01]  /*0d20*/  @!P4 IMAD.IADD R7, R7, 0x1, -R6.reuse ;  /* 0x000000010707c824 */ /* 0x100fe200078e0a06 */
[----:B------:R-:W-:Y:S01]  /*0d30*/  ISETP.GE.AND P4, PT, R22, RZ, PT ;  /* 0x000000ff1600720c */ /* 0x000fe20003f86270 */
[C---:B------:R-:W-:Y:S02]  /*0d40*/  IMAD R11, R6.reuse, R11, R15 ;  /* 0x0000000b060b7224 */ /* 0x040fe400078e020f */
[--C-:B------:R-:W-:Y:S02]  /*0d50*/  @!P2 IMAD.IADD R5, R5, 0x1, -R6.reuse ;  /* 0x000000010505a824 */ /* 0x100fe400078e0a06 */
[C---:B------:R-:W-:Y:S01]  /*0d60*/  IMAD R15, R6.reuse, R12, R17 ;  /* 0x0000000c060f7224 */ /* 0x040fe200078e0211 */
[----:B------:R-:W-:Y:S01]  /*0d70*/  IADD3 R17, R9, 0x15, RZ ;  /* 0x0000001509117810 */ /* 0x000fe20007ffe0ff */
[----:B------:R-:W-:Y:S01]  /*0d80*/  @!P3 IMAD.IADD R13, R13, 0x1, -R6 ;  /* 0x000000010d0db824 */ /* 0x000fe200078e0a06 */
[C---:B------:R-:W-:Y:S01]  /*0d90*/  ISETP.GT.U32.AND P3, PT, R6.reuse, R11, PT ;  /* 0x0000000b0600720c */ /* 0x040fe20003f64070 */
[----:B------:R-:W-:Y:S01]  /*0da0*/  IMAD.MOV.U32 R22, RZ, RZ, R7 ;  /* 0x000000ffff167224 */ /* 0x000fe200078e0007 */
[C---:B------:R-:W-:Y:S01]  /*0db0*/  ISETP.GT.U32.AND P2, PT, R6.reuse, R5, PT ;  /* 0x000000050600720c */ /* 0x040fe20003f44070 */
[----:B------:R-:W-:Y:S01]  /*0dc0*/  IMAD.MOV.U32 R24, RZ, RZ, R13 ;  /* 0x000000ffff187224 */ /* 0x000fe200078e000d */
[----:B------:R-:W-:Y:S01]  /*0dd0*/  IABS R13, R17 ;  /* 0x00000011000d7213 */ /* 0x000fe20000000000 */
[----:B------:R-:W-:Y:S01]  /*0de0*/  @!P6 IMAD.MOV R22, RZ, RZ, -R22 ;  /* 0x000000ffff16e224 */ /* 0x000fe200078e0a16 */
[----:B------:R-:W-:Y:S01]  /*0df0*/  ISETP.GT.U32.AND P6, PT, R6, R15, PT ;  /* 0x0000000f0600720c */ /* 0x000fe20003fc4070 */
[----:B------:R-:W-:-:S04]  /*0e00*/  IMAD.HI.U32 R12, R8, R19, RZ ;  /* 0x00000013080c7227 */ /* 0x000fc800078e00ff */
[----:B------:R-:W-:Y:S02]  /*0e10*/  IMAD.MOV R12, RZ, RZ, -R12 ;  /* 0x000000ffff0c7224 */ /* 0x000fe400078e0a0c */
[--C-:B------:R-:W-:Y:S01]  /*0e20*/  @!P3 IMAD.IADD R11, R11, 0x1, -R6.reuse ;  /* 0x000000010b0bb824 */ /* 0x100fe200078e0a06 */
[----:B------:R-:W-:Y:S01]  /*0e30*/  ISETP.GE.AND P3, PT, R17, RZ, PT ;  /* 0x000000ff1100720c */ /* 0x000fe20003f66270 */
[--C-:B------:R-:W-:Y:S02]  /*0e40*/  @!P2 IMAD.IADD R5, R5, 0x1, -R6.reuse ;  /* 0x000000010505a824 */ /* 0x100fe400078e0a06 */
[C---:B------:R-:W-:Y:S01]  /*0e50*/  IMAD R7, R6.reuse, R12, R19 ;  /* 0x0000000c06077224 */ /* 0x040fe200078e0213 */
[----:B------:R-:W-:Y:S01]  /*0e60*/  IADD3 R12, R9, 0x14, RZ ;  /* 0x00000014090c7810 */ /* 0x000fe20007ffe0ff */
[----:B------:R-:W-:Y:S01]  /*0e70*/  @!P6 IMAD.IADD R15, R15, 0x1, -R6 ;  /* 0x000000010f0fe824 */ /* 0x000fe200078e0a06 */
[C---:B------:R-:W-:Y:S01]  /*0e80*/  ISETP.GT.U32.AND P6, PT, R6.reuse, R11, PT ;  /* 0x0000000b0600720c */ /* 0x040fe20003fc4070 */
[----:B------:R-:W-:Y:S01]  /*0e90*/  IMAD.MOV.U32 R26, RZ, RZ, R5 ;  /* 0x000000ffff1a7224 */ /* 0x000fe200078e0005 */
[----:B------:R-:W-:Y:S01]  /*0ea0*/  ISETP.GT.U32.AND P2, PT, R6, R7, PT ;  /* 0x000000070600720c */ /* 0x000fe20003f44070 */
[----:B------:R-:W-:Y:S01]  /*0eb0*/  IMAD.HI.U32 R5, R8, R13, RZ ;  /* 0x0000000d08057227 */ /* 0x000fe200078e00ff */
[----:B------:R-:W-:-:S03]  /*0ec0*/  IABS R19, R12 ;  /* 0x0000000c00137213 */ /* 0x000fc60000000000 */
[----:B------:R-:W-:Y:S02]  /*0ed0*/  IMAD.MOV R5, RZ, RZ, -R5 ;  /* 0x000000ffff057224 */ /* 0x000fe400078e0a05 */
[----:B------:R-:W-:Y:S01]  /*0ee0*/  @!P0 IMAD.MOV R20, RZ, RZ, -R20 ;  /* 0x000000ffff148224 */ /* 0x000fe200078e0a14 */
[----:B------:R-:W-:Y:S01]  /*0ef0*/  ISETP.GE.AND P0, PT, R21, RZ, PT ;  /* 0x000000ff1500720c */ /* 0x000fe20003f06270 */
[C---:B------:R-:W-:Y:S01]  /*0f00*/  IMAD R5, R6.reuse, R5, R13 ;  /* 0x0000000506057224 */ /* 0x040fe200078e020d */
[----:B------:R-:W-:Y:S01]  /*0f10*/  IABS R21, R25 ;  /* 0x0000001900157213 */ /* 0x000fe20000000000 */
[----:B------:R-:W-:Y:S02]  /*0f20*/  @!P6 IMAD.IADD R11, R11, 0x1, -R6 ;  /* 0x000000010b0be824 */ /* 0x000fe400078e0a06 */
[----:B------:R-:W-:Y:S01]  /*0f30*/  @!P5 IMAD.MOV R26, RZ, RZ, -R26 ;  /* 0x000000ffff1ad224 */ /* 0x000fe200078e0a1a */
[----:B------:R-:W-:Y:S01]  /*0f40*/  ISETP.GT.U32.AND P6, PT, R6, R5, PT ;  /* 0x000000050600720c */ /* 0x000fe20003fc4070 */
[----:B------:R-:W-:Y:S01]  /*0f50*/  IMAD.HI.U32 R13, R8, R21, RZ ;  /* 0x00000015080d7227 */ /* 0x000fe200078e00ff */
[----:B------:R-:W-:-:S03]  /*0f60*/  ISETP.GT.U32.AND P5, PT, R6, R15, PT ;  /* 0x0000000f0600720c */ /* 0x000fc60003fa4070 */
[----:B------:R-:W-:Y:S02]  /*0f70*/  @!P2 IMAD.IADD R7, R7, 0x1, -R6 ;  /* 0x000000010707a824 */ /* 0x000fe400078e0a06 */
[----:B------:R-:W-:Y:S02]  /*0f80*/  IMAD.MOV R13, RZ, RZ, -R13 ;  /* 0x000000ffff0d7224 */ /* 0x000fe400078e0a0d */
[----:B------:R-:W-:Y:S01]  /*0f90*/  @!P1 IMAD.MOV R24, RZ, RZ, -R24 ;  /* 0x000000ffff189224 */ /* 0x000fe200078e0a18 */
[C---:B------:R-:W-:Y:S01]  /*0fa0*/  ISETP.GT.U32.AND P2, PT, R6.reuse, R7, PT ;  /* 0x000000070600720c */ /* 0x040fe20003f44070 */
[----:B------:R-:W-:Y:S01]  /*0fb0*/  IMAD R13, R6, R13, R21 ;  /* 0x0000000d060d7224 */ /* 0x000fe200078e0215 */
[----:B------:R-:W-:Y:S01]  /*0fc0*/  ISETP.GE.AND P1, PT, R23, RZ, PT ;  /* 0x000000ff1700720c */ /* 0x000fe20003f26270 */
[--C-:B------:R-:W-:Y:S01]  /*0fd0*/  @!P6 IMAD.IADD R5, R5, 0x1, -R6.reuse ;  /* 0x000000010505e824 */ /* 0x100fe200078e0a06 */
[----:B------:R-:W-:Y:S01]  /*0fe0*/  IABS R23, R27 ;  /* 0x0000001b00177213 */ /* 0x000fe20000000000 */
[----:B------:R-:W-:Y:S01]  /*0ff0*/  @!P5 IMAD.IADD R15, R15, 0x1, -R6 ;  /* 0x000000010f0fd824 */ /* 0x000fe200078e0a06 */
[----:B------:R-:W-:Y:S01]  /*1000*/  ISETP.GE.AND P5, PT, R12, RZ, PT ;  /* 0x000000ff0c00720c */ /* 0x000fe20003fa6270 */
[----:B------:R-:W-:Y:S01]  /*1010*/  IMAD.HI.U32 R12, R8, R19, RZ ;  /* 0x00000013080c7227 */ /* 0x000fe200078e00ff */
[----:B------:R-:W-:-:S03]  /*1020*/  ISETP.GT.U32.AND P6, PT, R6, R5, PT ;  /* 0x000000050600720c */ /* 0x000fc60003fc4070 */
[----:B------:R-:W-:Y:S02]  /*1030*/  IMAD.MOV R12, RZ, RZ, -R12 ;  /* 0x000000ffff0c7224 */ /* 0x000fe400078e0a0c */
[----:B------:R-:W-:-:S04]  /*1040*/  IMAD.HI.U32 R17, R8, R23, RZ ;  /* 0x0000001708117227 */ /* 0x000fc800078e00ff */
[----:B------:R-:W-:Y:S02]  /*1050*/  IMAD.MOV.U32 R28, RZ, RZ, R11 ;  /* 0x000000ffff1c7224 */ /* 0x000fe400078e000b */
[--C-:B------:R-:W-:Y:S01]  /*1060*/  @!P2 IMAD.IADD R7, R7, 0x1, -R6.reuse ;  /* 0x000000010707a824 */ /* 0x100fe200078e0a06 */
[----:B------:R-:W-:Y:S01]  /*1070*/  ISETP.GE.AND P2, PT, R25, RZ, PT ;  /* 0x000000ff1900720c */ /* 0x000fe20003f46270 */
[----:B------:R-:W-:Y:S01]  /*1080*/  @!P6 IMAD.IADD R5, R5, 0x1, -R6 ;  /* 0x000000010505e824 */ /* 0x000fe200078e0a06 */
[C---:B------:R-:W-:Y:S01]  /*1090*/  ISETP.GT.U32.AND P6, PT, R6.reuse, R13, PT ;  /* 0x0000000d0600720c */ /* 0x040fe20003fc4070 */
[C---:B------:R-:W-:Y:S01]  /*10a0*/  IMAD R11, R6.reuse, R12, R19 ;  /* 0x0000000c060b7224 */ /* 0x040fe200078e0213 */
[C---:B------:R-:W-:Y:S01]  /*10b0*/  IADD3 R25, R9.reuse, 0x10, RZ ;  /* 0x0000001009197810 */ /* 0x040fe20007ffe0ff */
[----:B------:R-:W-:Y:S01]  /*10c0*/  IMAD.MOV R17, RZ, RZ, -R17 ;  /* 0x000000ffff117224 */ /* 0x000fe200078e0a11 */
[----:B------:R-:W-:Y:S01]  /*10d0*/  IADD3 R12, R9, 0x11, RZ ;  /* 0x00000011090c7810 */ /* 0x000fe20007ffe0ff */
[----:B------:R-:W-:Y:S01]  /*10e0*/  @!P4 IMAD.MOV R15, RZ, RZ, -R15 ;  /* 0x000000ffff0fc224 */ /* 0x000fe200078e0a0f */
[C---:B------:R-:W-:Y:S01]  /*10f0*/  ISETP.GT.U32.AND P4, PT, R6.reuse, R11, PT ;  /* 0x0000000b0600720c */ /* 0x040fe20003f84070 */
[----:B------:R-:W-:Y:S01]  /*1100*/  IMAD R17, R6, R17, R23 ;  /* 0x0000001106117224 */ /* 0x000fe200078e0217 */
[----:B------:R-:W-:Y:S01]  /*1110*/  IABS R23, R25 ;  /* 0x0000001900177213 */ /* 0x000fe20000000000 */
[----:B------:R-:W-:Y:S01]  /*1120*/  IMAD.MOV.U32 R30, RZ, RZ, R7 ;  /* 0x000000ffff1e7224 */ /* 0x000fe200078e0007 */
[----:B------:R-:W-:Y:S01]  /*1130*/  IABS R21, R12 ;  /* 0x0000000c00157213 */ /* 0x000fe20000000000 */
[----:B------:R-:W0:Y:S01]  /*1140*/  I2F.RP R19, R47 ;  /* 0x0000002f00137306 */ /* 0x000e220000209400 */
[----:B------:R-:W-:-:S02]  /*1150*/  IMAD.MOV.U32 R32, RZ, RZ, R5 ;  /* 0x000000ffff207224 */ /* 0x000fc400078e0005 */
[----:B------:R-:W-:Y:S02]  /*1160*/  @!P6 IMAD.IADD R13, R13, 0x1, -R6 ;  /* 0x000000010d0de824 */ /* 0x000fe400078e0a06 */
[----:B------:R-:W-:-:S03]  /*1170*/  IMAD.HI.U32 R7, R8, R23, RZ ;  /* 0x0000001708077227 */ /* 0x000fc600078e00ff */
[C---:B------:R-:W-:Y:S01]  /*1180*/  ISETP.GT.U32.AND P6, PT, R6.reuse, R13, PT ;  /* 0x0000000d0600720c */ /* 0x040fe20003fc4070 */
[----:B------:R-:W-:Y:S02]  /*1190*/  IMAD.MOV R7, RZ, RZ, -R7 ;  /* 0x000000ffff077224 */ /* 0x000fe400078e0a07 */
[----:B------:R-:W-:Y:S02]  /*11a0*/  @!P4 IMAD.IADD R11, R11, 0x1, -R6 ;  /* 0x000000010b0bc824 */ /* 0x000fe400078e0a06 */
[----:B------:R-:W-:Y:S01]  /*11b0*/  IMAD R7, R6, R7, R23 ;  /* 0x0000000706077224 */ /* 0x000fe200078e0217 */
[----:B------:R-:W-:Y:S01]  /*11c0*/  IABS R23, R29 ;  /* 0x0000001d00177213 */ /* 0x000fe20000000000 */
[----:B------:R-:W-:Y:S01]  /*11d0*/  IMAD.HI.U32 R5, R8, R21, RZ ;  /* 0x0000001508057227 */ /* 0x000fe200078e00ff */
[C---:B------:R-:W-:Y:S01]  /*11e0*/  ISETP.GT.U32.AND P4, PT, R6.reuse, R11, PT ;  /* 0x0000000b0600720c */ /* 0x040fe20003f84070 */
[----:B0-----:R-:W0:Y:S02]  /*11f0*/  MUFU.RCP R19, R19 ;  /* 0x0000001300137308 */ /* 0x001e240000001000 */
[----:B------:R-:W-:Y:S01]  /*1200*/  @!P0 IMAD.MOV R28, RZ, RZ, -R28 ;  /* 0x000000ffff1c8224 */ /* 0x000fe200078e0a1c */
[----:B------:R-:W-:Y:S01]  /*1210*/  ISETP.GE.AND P0, PT, R27, RZ, PT ;  /* 0x000000ff1b00720c */ /* 0x000fe20003f06270 */
[----:B------:R-:W-:Y:S01]  /*1220*/  @!P6 IMAD.IADD R13, R13, 0x1, -R6 ;  /* 0x000000010d0de824 */ /* 0x000fe200078e0a06 */
[----:B------:R-:W-:Y:S01]  /*1230*/  ISETP.GT.U32.AND P6, PT, R6, R7, PT ;  /* 0x000000070600720c */ /* 0x000fe20003fc4070 */
[----:B------:R-:W-:Y:S01]  /*1240*/  IMAD.MOV R5, RZ, RZ, -R5 ;  /* 0x000000ffff057224 */ /* 0x000fe200078e0a05 */
[----:B------:R-:W-:Y:S01]  /*1250*/  IADD3 R27, R9, 0xf, RZ ;  /* 0x0000000f091b7810 */ /* 0x000fe20007ffe0ff */
[----:B------:R-:W-:Y:S01]  /*1260*/  @!P1 IMAD.MOV R30, RZ, RZ, -R30 ;  /* 0x000000ffff1e9224 */ /* 0x000fe200078e0a1e */
[----:B------:R-:W-:Y:S01]  /*1270*/  ISETP.GE.AND P1, PT, R12, RZ, PT ;  /* 0x000000ff0c00720c */ /* 0x000fe20003f26270 */
[----:B------:R-:W-:Y:S01]  /*1280*/  IMAD R5, R6, R5, R21 ;  /* 0x0000000506057224 */ /* 0x000fe200078e0215 */
[----:B------:R-:W-:Y:S01]  /*1290*/  IABS R12, R27 ;  /* 0x0000001b000c7213 */ /* 0x000fe20000000000 */
[----:B------:R-:W-:-:S02]  /*12a0*/  @!P4 IMAD.IADD R11, R11, 0x1, -R6 ;  /* 0x000000010b0bc824 */ /* 0x000fc400078e0a06 */
[----:B------:R-:W-:Y:S01]  /*12b0*/  @!P3 IMAD.MOV R32, RZ, RZ, -R32 ;  /* 0x000000ffff20b224 */ /* 0x000fe200078e0a20 */
[C---:B------:R-:W-:Y:S01]  /*12c0*/  ISETP.GT.U32.AND P4, PT, R6.reuse, R5, PT ;  /* 0x000000050600720c */ /* 0x040fe20003f84070 */
[----:B------:R-:W-:Y:S01]  /*12d0*/  IMAD.MOV.U32 R21, RZ, RZ, R12 ;  /* 0x000000ffff157224 */ /* 0x000fe200078e000c */
[----:B------:R-:W-:Y:S01]  /*12e0*/  ISETP.GT.U32.AND P3, PT, R6, R17, PT ;  /* 0x000000110600720c */ /* 0x000fe20003f64070 */
[----:B------:R-:W-:Y:S02]  /*12f0*/  @!P6 IMAD.IADD R7, R7, 0x1, -R6 ;  /* 0x000000010707e824 */ /* 0x000fe400078e0a06 */
[----:B------:R-:W-:Y:S02]  /*1300*/  IMAD.MOV.U32 R34, RZ, RZ, R11 ;  /* 0x000000ffff227224 */ /* 0x000fe400078e000b */
[----:B------:R-:W-:Y:S01]  /*1310*/  IMAD.HI.U32 R11, R8, R21, RZ ;  /* 0x00000015080b7227 */ /* 0x000fe200078e00ff */
[----:B------:R-:W-:-:S03]  /*1320*/  ISETP.GT.U32.AND P6, PT, R6, R7, PT ;  /* 0x000000070600720c */ /* 0x000fc60003fc4070 */
[----:B------:R-:W-:Y:S02]  /*1330*/  IMAD.MOV R11, RZ, RZ, -R11 ;  /* 0x000000ffff0b7224 */ /* 0x000fe400078e0a0b */
[--C-:B------:R-:W-:Y:S02]  /*1340*/  @!P4 IMAD.IADD R5, R5, 0x1, -R6.reuse ;  /* 0x000000010505c824 */ /* 0x100fe400078e0a06 */
[--C-:B------:R-:W-:Y:S02]  /*1350*/  @!P3 IMAD.IADD R17, R17, 0x1, -R6.reuse ;  /* 0x000000011111b824 */ /* 0x100fe400078e0a06 */
[C---:B------:R-:W-:Y:S01]  /*1360*/  IMAD R11, R6.reuse, R11, R21 ;  /* 0x0000000b060b7224 */ /* 0x040fe200078e0215 */
[C---:B------:R-:W-:Y:S01]  /*1370*/  ISETP.GT.U32.AND P4, PT, R6.reuse, R5, PT ;  /* 0x000000050600720c */ /* 0x040fe20003f84070 */
[----:B------:R-:W-:Y:S01]  /*1380*/  IMAD.MOV.U32 R36, RZ, RZ, R13 ;  /* 0x000000ffff247224 */ /* 0x000fe200078e000d */
[----:B0-----:R-:W-:Y:S01]  /*1390*/  IADD3 R13, R19, 0xffffffe, RZ ;  /* 0x0ffffffe130d7810 */ /* 0x001fe20007ffe0ff */
[----:B------:R-:W-:Y:S01]  /*13a0*/  @!P6 IMAD.IADD R7, R7, 0x1, -R6 ;  /* 0x000000010707e824 */ /* 0x000fe200078e0a06 */
[----:B------:R-:W-:Y:S01]  /*13b0*/  ISETP.GT.U32.AND P3, PT, R6, R17, PT ;  /* 0x000000110600720c */ /* 0x000fe20003f64070 */
[----:B------:R-:W-:Y:S01]  /*13c0*/  IMAD.HI.U32 R12, R8, R23, RZ ;  /* 0x00000017080c7227 */ /* 0x000fe200078e00ff */
[----:B------:R-:W-:-:S02]  /*13d0*/  ISETP.GT.U32.AND P6, PT, R6, R11, PT ;  /* 0x0000000b0600720c */ /* 0x000fc40003fc4070 */
[----:B------:R-:W0:Y:S01]  /*13e0*/  F2I.FTZ.U32.TRUNC.NTZ R13, R13 ;  /* 0x0000000d000d7305 */ /* 0x000e22000021f000 */
[----:B------:R-:W-:Y:S01]  /*13f0*/  @!P5 IMAD.MOV R34, RZ, RZ, -R34 ;  /* 0x000000ffff22d224 */ /* 0x000fe200078e0a22 */
[----:B------:R-:W-:Y:S01]  /*1400*/  ISETP.GE.AND P5, PT, R25, RZ, PT ;  /* 0x000000ff1900720c */ /* 0x000fe20003fa6270 */
[----:B------:R-:W-:Y:S01]  /*1410*/  IMAD.MOV R12, RZ, RZ, -R12 ;  /* 0x000000ffff0c7224 */ /* 0x000fe200078e0a0c */
[C---:B------:R-:W-:Y:S01]  /*1420*/  IADD3 R21, R9.reuse, 0xc, RZ ;  /* 0x0000000c09157810 */ /* 0x040fe20007ffe0ff */
[----:B------:R-:W-:Y:S02]  /*1430*/  IMAD.MOV.U32 R40, RZ, RZ, R7 ;  /* 0x000000ffff287224 */ /* 0x000fe400078e0007 */
[----:B------:R-:W-:Y:S01]  /*1440*/  IMAD R19, R6, R12, R23 ;  /* 0x0000000c06137224 */ /* 0x000fe200078e0217 */
[----:B------:R-:W-:Y:S01]  /*1450*/  IADD3 R12, R9, 0xd, RZ ;  /* 0x0000000d090c7810 */ /* 0x000fe20007ffe0ff */
[--C-:B------:R-:W-:Y:S01]  /*1460*/  @!P4 IMAD.IADD R5, R5, 0x1, -R6.reuse ;  /* 0x000000010505c824 */ /* 0x100fe200078e0a06 */
[----:B------:R-:W-:Y:S01]  /*1470*/  IADD3 R23, R9, 0xb, RZ ;  /* 0x0000000b09177810 */ /* 0x000fe20007ffe0ff */
[--C-:B------:R-:W-:Y:S01]  /*1480*/  @!P3 IMAD.IADD R17, R17, 0x1, -R6.reuse ;  /* 0x000000011111b824 */ /* 0x100fe200078e0a06 */
[----:B------:R-:W-:Y:S01]  /*1490*/  ISETP.GE.AND P4, PT, R12, RZ, PT ;  /* 0x000000ff0c00720c */ /* 0x000fe20003f86270 */
[----:B------:R-:W-:Y:S01]  /*14a0*/  @!P6 IMAD.IADD R11, R11, 0x1, -R6 ;  /* 0x000000010b0be824 */ /* 0x000fe200078e0a06 */
[----:B------:R-:W-:Y:S01]  /*14b0*/  IABS R12, R12 ;  /* 0x0000000c000c7213 */ /* 0x000fe20000000000 */
[----:B------:R-:W-:Y:S01]  /*14c0*/  @!P5 IMAD.MOV R40, RZ, RZ, -R40 ;  /* 0x000000ffff28d224 */ /* 0x000fe200078e0a28 */
[----:B------:R-:W-:Y:S01]  /*14d0*/  IABS R25, R23 ;  /* 0x0000001700197213 */ /* 0x000fe20000000000 */
[----:B------:R-:W-:Y:S01]  /*14e0*/  IMAD.MOV.U32 R38, RZ, RZ, R5 ;  /* 0x000000ffff267224 */ /* 0x000fe200078e0005 */
[C---:B------:R-:W-:Y:S01]  /*14f0*/  ISETP.GT.U32.AND P5, PT, R6.reuse, R19, PT ;  /* 0x000000130600720c */ /* 0x040fe20003fa4070 */
[----:B------:R-:W-:Y:S01]  /*1500*/  @!P0 IMAD.MOV R17, RZ, RZ, -R17 ;  /* 0x000000ffff118224 */ /* 0x000fe200078e0a11 */
[----:B------:R-:W-:Y:S01]  /*1510*/  ISETP.GE.AND P0, PT, R21, RZ, PT ;  /* 0x000000ff1500720c */ /* 0x000fe20003f06270 */
[----:B0-----:R-:W-:Y:S01]  /*1520*/  IMAD.MOV R42, RZ, RZ, -R13 ;  /* 0x000000ffff2a7224 */ /* 0x001fe200078e0a0d */
[----:B------:R-:W-:Y:S01]  /*1530*/  IABS R5, R21 ;  /* 0x0000001500057213 */ /* 0x000fe20000000000 */
[----:B------:R-:W-:Y:S01]  /*1540*/  IMAD.MOV.U32 R21, RZ, RZ, R12 ;  /* 0x000000ffff157224 */ /* 0x000fe200078e000c */
[----:B------:R-:W-:Y:S01]  /*1550*/  ISETP.GT.U32.AND P6, PT, R6, R11, PT ;  /* 0x0000000b0600720c */ /* 0x000fe20003fc4070 */
[----:B------:R-:W-:Y:S01]  /*1560*/  IMAD.HI.U32 R12, R8, R25, RZ ;  /* 0x00000019080c7227 */ /* 0x000fe200078e00ff */
[----:B------:R-:W-:-:S02]  /*1570*/  ISETP.GE.AND P3, PT, R29, RZ, PT ;  /* 0x000000ff1d00720c */ /* 0x000fc40003f66270 */
[----:B------:R-:W-:Y:S01]  /*1580*/  IABS R29, R44 ;  /* 0x0000002c001d7213 */ /* 0x000fe20000000000 */
[----:B------:R-:W-:Y:S01]  /*1590*/  @!P2 IMAD.MOV R36, RZ, RZ, -R36 ;  /* 0x000000ffff24a224 */ /* 0x000fe200078e0a24 */
[----:B------:R-:W-:Y:S01]  /*15a0*/  ISETP.GE.AND P2, PT, R27, RZ, PT ;  /* 0x000000ff1b00720c */ /* 0x000fe20003f46270 */
[----:B------:R-:W-:Y:S01]  /*15b0*/  @!P1 IMAD.MOV R38, RZ, RZ, -R38 ;  /* 0x000000ffff269224 */ /* 0x000fe200078e0a26 */
[----:B------:R-:W-:Y:S01]  /*15c0*/  ISETP.GE.AND P1, PT, R23, RZ, PT ;  /* 0x000000ff1700720c */ /* 0x000fe20003f26270 */
[----:B------:R-:W-:Y:S02]  /*15d0*/  IMAD.MOV R27, RZ, RZ, -R12 ;  /* 0x000000ffff1b7224 */ /* 0x000fe400078e0a0c */
[----:B------:R-:W-:Y:S01]  /*15e0*/  IMAD R39, R42, R47, RZ ;  /* 0x0000002f2a277224 */ /* 0x000fe200078e02ff */
[----:B------:R-:W-:Y:S01]  /*15f0*/  IADD3 R42, R9, 0x9, RZ ;  /* 0x00000009092a7810 */ /* 0x000fe20007ffe0ff */
[----:B------:R-:W-:Y:S02]  /*1600*/  IMAD.MOV.U32 R12, RZ, RZ, RZ ;  /* 0x000000ffff0c7224 */ /* 0x000fe400078e00ff */
[----:B------:R-:W-:-:S02]  /*1610*/  IMAD.MOV.U32 R23, RZ, RZ, R5 ;  /* 0x000000ffff177224 */ /* 0x000fc400078e0005 */
[----:B------:R-:W-:-:S04]  /*1620*/  IMAD.HI.U32 R5, R8, R21, RZ ;  /* 0x0000001508057227 */ /* 0x000fc800078e00ff */
[----:B------:R-:W-:Y:S01]  /*1630*/  IMAD.HI.U32 R39, R13, R39, R12 ;  /* 0x000000270d277227 */ /* 0x000fe200078e000c */
[----:B------:R-:W-:-:S03]  /*1640*/  IADD3 R12, R9, 0xa, RZ ;  /* 0x0000000a090c7810 */ /* 0x000fc60007ffe0ff */
[--C-:B------:R-:W-:Y:S02]  /*1650*/  @!P5 IMAD.IADD R19, R19, 0x1, -R6.reuse ;  /* 0x000000011313d824 */ /* 0x100fe400078e0a06 */
[----:B------:R-:W-:Y:S02]  /*1660*/  IMAD.MOV R5, RZ, RZ, -R5 ;  /* 0x000000ffff057224 */ /* 0x000fe400078e0a05 */
[----:B------:R-:W-:Y:S01]  /*1670*/  @!P6 IMAD.IADD R11, R11, 0x1, -R6 ;  /* 0x000000010b0be824 */ /* 0x000fe200078e0a06 */
[C---:B------:R-:W-:Y:S01]  /*1680*/  ISETP.GT.U32.AND P5, PT, R6.reuse, R19, PT ;  /* 0x000000130600720c */ /* 0x040fe20003fa4070 */
[----:B------:R-:W-:Y:S01]  /*1690*/  IMAD R13, R6, R27, R25 ;  /* 0x0000001b060d7224 */ /* 0x000fe200078e0219 */
[----:B------:R-:W-:Y:S01]  /*16a0*/  ISETP.GE.AND P6, PT, R12, RZ, PT ;  /* 0x000000ff0c00720c */ /* 0x000fe20003fc6270 */
[----:B------:R-:W-:Y:S01]  /*16b0*/  IMAD.HI.U32 R7, R8, R23, RZ ;  /* 0x0000001708077227 */ /* 0x000fe200078e00ff */
[----:B------:R-:W-:Y:S02]  /*16c0*/  IABS R25, R12 ;  /* 0x0000000c00197213 */ /* 0x000fe40000000000 */
[----:B------:R-:W-:Y:S01]  /*16d0*/  IABS R27, R42 ;  /* 0x0000002a001b7213 */ /* 0x000fe20000000000 */
[----:B------:R-:W-:-:S02]  /*16e0*/  IMAD R5, R6, R5, R21 ;  /* 0x0000000506057224 */ /* 0x000fc400078e0215 */
[----:B------:R-:W-:Y:S02]  /*16f0*/  IMAD.MOV.U32 R12, RZ, RZ, R11 ;  /* 0x000000ffff0c7224 */ /* 0x000fe400078e000b */
[----:B------:R-:W-:Y:S02]  /*1700*/  IMAD.MOV R7, RZ, RZ, -R7 ;  /* 0x000000ffff077224 */ /* 0x000fe400078e0a07 */
[----:B------:R-:W-:Y:S01]  /*1710*/  @!P2 IMAD.MOV R12, RZ, RZ, -R12 ;  /* 0x000000ffff0ca224 */ /* 0x000fe200078e0a0c */
[C---:B------:R-:W-:Y:S01]  /*1720*/  ISETP.GT.U32.AND P2, PT, R6.reuse, R5, PT ;  /* 0x000000050600720c */ /* 0x040fe20003f44070 */
[----:B------:R-:W-:Y:S02]  /*1730*/  IMAD R7, R6, R7, R23 ;  /* 0x0000000706077224 */ /* 0x000fe400078e0217 */
[----:B------:R-:W-:Y:S02]  /*1740*/  @!P5 IMAD.IADD R19, R19, 0x1, -R6 ;  /* 0x000000011313d824 */ /* 0x000fe400078e0a06 */
[----:B------:R-:W-:Y:S01]  /*1750*/  IMAD.HI.U32 R11, R8, R25, RZ ;  /* 0x00000019080b7227 */ /* 0x000fe200078e00ff */
[----:B------:R-:W-:-:S03]  /*1760*/  ISETP.GT.U32.AND P5, PT, R6, R7, PT ;  /* 0x000000070600720c */ /* 0x000fc60003fa4070 */
[----:B------:R-:W-:Y:S02]  /*1770*/  IMAD.MOV R11, RZ, RZ, -R11 ;  /* 0x000000ffff0b7224 */ /* 0x000fe400078e0a0b */
[----:B------:R-:W-:-:S04]  /*1780*/  IMAD.HI.U32 R21, R8, R27, RZ ;  /* 0x0000001b08157227 */ /* 0x000fc800078e00ff */
[--C-:B------:R-:W-:Y:S02]  /*1790*/  @!P2 IMAD.IADD R5, R5, 0x1, -R6.reuse ;  /* 0x000000010505a824 */ /* 0x100fe400078e0a06 */
[C---:B------:R-:W-:Y:S02]  /*17a0*/  IMAD R11, R6.reuse, R11, R25 ;  /* 0x0000000b060b7224 */ /* 0x040fe400078e0219 */
[----:B------:R-:W-:Y:S01]  /*17b0*/  @!P5 IMAD.IADD R7, R7, 0x1, -R6 ;  /* 0x000000010707d824 */ /* 0x000fe200078e0a06 */
[C---:B------:R-:W-:Y:S01]  /*17c0*/  ISETP.GT.U32.AND P2, PT, R6.reuse, R5, PT ;  /* 0x000000050600720c */ /* 0x040fe20003f44070 */
[----:B------:R-:W-:Y:S01]  /*17d0*/  @!P3 IMAD.MOV R19, RZ, RZ, -R19 ;  /* 0x000000ffff13b224 */ /* 0x000fe200078e0a13 */
[C---:B------:R-:W-:Y:S01]  /*17e0*/  ISETP.GT.U32.AND P3, PT, R6.reuse, R13, PT ;  /* 0x0000000d0600720c */ /* 0x040fe20003f64070 */
[----:B------:R-:W-:Y:S01]  /*17f0*/  IMAD.MOV R21, RZ, RZ, -R21 ;  /* 0x000000ffff157224 */ /* 0x000fe200078e0a15 */
[----:B------:R-:W-:Y:S01]  /*1800*/  ISETP.GT.U32.AND P5, PT, R6, R7, PT ;  /* 0x000000070600720c */ /* 0x000fe20003fa4070 */
[----:B------:R-:W-:-:S04]  /*1810*/  IMAD.HI.U32 R25, R8, R31, RZ ;  /* 0x0000001f08197227 */ /* 0x000fc800078e00ff */
[C---:B------:R-:W-:Y:S02]  /*1820*/  IMAD R21, R6.reuse, R21, R27 ;  /* 0x0000001506157224 */ /* 0x040fe400078e021b */
[----:B------:R-:W-:Y:S02]  /*1830*/  IMAD.MOV R25, RZ, RZ, -R25 ;  /* 0x000000ffff197224 */ /* 0x000fe400078e0a19 */
[--C-:B------:R-:W-:Y:S01]  /*1840*/  @!P2 IMAD.IADD R5, R5, 0x1, -R6.reuse ;  /* 0x000000010505a824 */ /* 0x100fe200078e0a06 */
[C---:B------:R-:W-:Y:S01]  /*1850*/  ISETP.GT.U32.AND P2, PT, R6.reuse, R11, PT ;  /* 0x0000000b0600720c */ /* 0x040fe20003f44070 */
[--C-:B------:R-:W-:Y:S02]  /*1860*/  @!P3 IMAD.IADD R13, R13, 0x1, -R6.reuse ;  /* 0x000000010d0db824 */ /* 0x100fe400078e0a06 */
[----:B------:R-:W-:Y:S01]  /*1870*/  @!P5 IMAD.IADD R7, R7, 0x1, -R6 ;  /* 0x000000010707d824 */ /* 0x000fe200078e0a06 */
[C---:B------:R-:W-:Y:S01]  /*1880*/  ISETP.GT.U32.AND P5, PT, R6.reuse, R21, PT ;  /* 0x000000150600720c */ /* 0x040fe20003fa4070 */
[C---:B------:R-:W-:Y:S01]  /*1890*/  IMAD R25, R6.reuse, R25, R31 ;  /* 0x0000001906197224 */ /* 0x040fe200078e021f */
[----:B------:R-:W-:Y:S01]  /*18a0*/  ISETP.GT.U32.AND P3, PT, R6, R13, PT ;  /* 0x0000000d0600720c */ /* 0x000fe20003f64070 */
[----:B------:R-:W-:Y:S01]  /*18b0*/  IMAD.HI.U32 R23, R8, R29, RZ ;  /* 0x0000001d08177227 */ /* 0x000fe200078e00ff */
[----:B------:R-:W-:-:S03]  /*18c0*/  IABS R31, R49 ;  /* 0x00000031001f7213 */ /* 0x000fc60000000000 */
[----:B------:R-:W-:Y:S02]  /*18d0*/  IMAD.MOV R23, RZ, RZ, -R23 ;  /* 0x000000ffff177224 */ /* 0x000fe400078e0a17 */
[----:B------:R-:W-:Y:S02]  /*18e0*/  @!P2 IMAD.IADD R11, R11, 0x1, -R6 ;  /* 0x000000010b0ba824 */ /* 0x000fe400078e0a06 */
[----:B------:R-:W-:-:S03]  /*18f0*/  IMAD.HI.U32 R27, R8, R31, RZ ;  /* 0x0000001f081b7227 */ /* 0x000fc600078e00ff */
[C---:B------:R-:W-:Y:S01]  /*1900*/  ISETP.GT.U32.AND P2, PT, R6.reuse, R11, PT ;  /* 0x0000000b0600720c */ /* 0x040fe20003f44070 */
[--C-:B------:R-:W-:Y:S02]  /*1910*/  @!P5 IMAD.IADD R21, R21, 0x1, -R6.reuse ;  /* 0x000000011515d824 */ /* 0x100fe400078e0a06 */
[C---:B------:R-:W-:Y:S02]  /*1920*/  IMAD R23, R6.reuse, R23, R29 ;  /* 0x0000001706177224 */ /* 0x040fe400078e021d */
[----:B------:R-:W-:Y:S01]  /*1930*/  IMAD.MOV R27, RZ, RZ, -R27 ;  /* 0x000000ffff1b7224 */ /* 0x000fe200078e0a1b */
[C---:B------:R-:W-:Y:S01]  /*1940*/  ISETP.GT.U32.AND P5, PT, R6.reuse, R21, PT ;  /* 0x000000150600720c */ /* 0x040fe20003fa4070 */
[----:B------:R-:W-:Y:S01]  /*1950*/  @!P3 IMAD.IADD R13, R13, 0x1, -R6 ;  /* 0x000000010d0db824 */ /* 0x000fe200078e0a06 */
[----:B------:R-:W-:Y:S01]  /*1960*/  ISETP.GT.U32.AND P3, PT, R6, R23, PT ;  /* 0x000000170600720c */ /* 0x000fe20003f64070 */
[----:B------:R-:W-:-:S04]  /*1970*/  IMAD.HI.U32 R29, R8, R33, RZ ;  /* 0x00000021081d7227 */ /* 0x000fc800078e00ff */
[----:B------:R-:W-:Y:S01]  /*1980*/  @!P2 IMAD.IADD R11, R11, 0x1, -R6 ;  /* 0x000000010b0ba824 */ /* 0x000fe200078e0a06 */
[C---:B------:R-:W-:Y:S01]  /*1990*/  ISETP.GT.U32.AND P2, PT, R6.reuse, R25, PT ;  /* 0x000000190600720c */ /* 0x040fe20003f44070 */
[----:B------:R-:W-:Y:S02]  /*19a0*/  IMAD R27, R6, R27, R31 ;  /* 0x0000001b061b7224 */ /* 0x000fe400078e021f */
[----:B------:R-:W-:-:S04]  /*19b0*/  IMAD.HI.U32 R31, R8, R35, RZ ;  /* 0x00000023081f7227 */ /* 0x000fc800078e00ff */
[----:B------:R-:W-:Y:S02]  /*19c0*/  IMAD.MOV R29, RZ, RZ, -R29 ;  /* 0x000000ffff1d7224 */ /* 0x000fe400078e0a1d */
[----:B------:R-:W-:Y:S02]  /*19d0*/  IMAD.MOV R31, RZ, RZ, -R31 ;  /* 0x000000ffff1f7224 */ /* 0x000fe400078e0a1f */
[----:B------:R-:W-:Y:S01]  /*19e0*/  @!P5 IMAD.IADD R21, R21, 0x1, -R6 ;  /* 0x000000011515d824 */ /* 0x000fe200078e0a06 */
[C---:B------:R-:W-:Y:S01]  /*19f0*/  ISETP.GT.U32.AND P5, PT, R6.reuse, R27, PT ;  /* 0x0000001b0600720c */ /* 0x040fe20003fa4070 */
[----:B------:R-:W-:Y:S02]  /*1a00*/  IMAD R29, R6, R29, R33 ;  /* 0x0000001d061d7224 */ /* 0x000fe400078e0221 */
[----:B------:R-:W-:-:S04]  /*1a10*/  IMAD.HI.U32 R33, R8, R37, RZ ;  /* 0x0000002508217227 */ /* 0x000fc800078e00ff */
[C---:B------:R-:W-:Y:S02]  /*1a20*/  IMAD R31, R6.reuse, R31, R35 ;  /* 0x0000001f061f7224 */ /* 0x040fe400078e0223 */
[--C-:B------:R-:W-:Y:S02]  /*1a30*/  @!P3 IMAD.IADD R23, R23, 0x1, -R6.reuse ;  /* 0x000000011717b824 */ /* 0x100fe400078e0a06 */
[----:B------:R-:W-:Y:S02]  /*1a40*/  IMAD.MOV R33, RZ, RZ, -R33 ;  /* 0x000000ffff217224 */ /* 0x000fe400078e0a21 */
[--C-:B------:R-:W-:Y:S01]  /*1a50*/  @!P2 IMAD.IADD R25, R25, 0x1, -R6.reuse ;  /* 0x000000011919a824 */ /* 0x100fe200078e0a06 */
[C---:B------:R-:W-:Y:S01]  /*1a60*/  ISETP.GT.U32.AND P2, PT, R6.reuse, R31, PT ;  /* 0x0000001f0600720c */ /* 0x040fe20003f44070 */
[C---:B------:R-:W-:Y:S01]  /*1a70*/  IMAD R33, R6.reuse, R33, R37 ;  /* 0x0000002106217224 */ /* 0x040fe200078e0225 */
[----:B------:R-:W-:Y:S01]  /*1a80*/  ISETP.GT.U32.AND P3, PT, R6, R23, PT ;  /* 0x000000170600720c */ /* 0x000fe20003f64070 */
[----:B------:R-:W-:-:S02]  /*1a90*/  @!P5 IMAD.IADD R27, R27, 0x1, -R6 ;  /* 0x000000011b1bd824 */ /* 0x000fc400078e0a06 */
[----:B------:R-:W-:Y:S01]  /*1aa0*/  IMAD.HI.U32 R35, R8, R41, RZ ;  /* 0x0000002908237227 */ /* 0x000fe200078e00ff */
[----:B------:R-:W-:-:S03]  /*1ab0*/  ISETP.GT.U32.AND P5, PT, R6, R33, PT ;  /* 0x000000210600720c */ /* 0x000fc60003fa4070 */
[----:B------:R-:W-:Y:S02]  /*1ac0*/  IMAD.MOV R35, RZ, RZ, -R35 ;  /* 0x000000ffff237224 */ /* 0x000fe400078e0a23 */
[----:B------:R-:W-:-:S04]  /*1ad0*/  IMAD.HI.U32 R37, R8, R43, RZ ;  /* 0x0000002b08257227 */ /* 0x000fc800078e00ff */
[--C-:B------:R-:W-:Y:S01]  /*1ae0*/  @!P2 IMAD.IADD R31, R31, 0x1, -R6.reuse ;  /* 0x000000011f1fa824 */ /* 0x100fe200078e0a06 */
[----:B------:R-:W-:Y:S01]  /*1af0*/  ISETP.GE.AND P2, PT, R42, RZ, PT ;  /* 0x000000ff2a00720c */ /* 0x000fe20003f46270 */
[--C-:B------:R-:W-:Y:S01]  /*1b00*/  @!P3 IMAD.IADD R23, R23, 0x1, -R6.reuse ;  /* 0x000000011717b824 */ /* 0x100fe200078e0a06 */
[----:B------:R-:W-:Y:S01]  /*1b10*/  ISETP.GT.U32.AND P3, PT, R6, R29, PT ;  /* 0x0000001d0600720c */ /* 0x000fe20003f64070 */
[----:B------:R-:W-:Y:S01]  /*1b20*/  @!P5 IMAD.IADD R33, R33, 0x1, -R6 ;  /* 0x000000012121d824 */ /* 0x000fe200078e0a06 */
[----:B------:R-:W-:Y:S01]  /*1b30*/  ISETP.GE.AND P5, PT, R44, RZ, PT ;  /* 0x000000ff2c00720c */ /* 0x000fe20003fa6270 */
[----:B------:R-:W-:Y:S01]  /*1b40*/  IMAD.MOV.U32 R44, RZ, RZ, R7 ;  /* 0x000000ffff2c7224 */ /* 0x000fe200078e0007 */
[----:B------:R-:W-:Y:S01]  /*1b50*/  LOP3.LUT R7, R0, 0x40, RZ, 0xc0, !PT ;  /* 0x0000004000077812 */ /* 0x000fe200078ec0ff */
[----:B------:R-:W-:-:S04]  /*1b60*/  IMAD.HI.U32 R8, R8, R45, RZ ;  /* 0x0000002d08087227 */ /* 0x000fc800078e00ff */
[C---:B------:R-:W-:Y:S02]  /*1b70*/  IMAD R35, R6.reuse, R35, R41 ;  /* 0x0000002306237224 */ /* 0x040fe400078e0229 */
[----:B------:R-:W-:Y:S01]  /*1b80*/  @!P0 IMAD.MOV R44, RZ, RZ, -R44 ;  /* 0x000000ffff2c8224 */ /* 0x000fe200078e0a2c */
[C---:B------:R-:W-:Y:S01]  /*1b90*/  ISETP.GT.U32.AND P0, PT, R6.reuse, R27, PT ;  /* 0x0000001b0600720c */ /* 0x040fe20003f04070 */
[----:B------:R-:W-:Y:S01]  /*1ba0*/  @!P2 IMAD.MOV R21, RZ, RZ, -R21 ;  /* 0x000000ffff15a224 */ /* 0x000fe200078e0a15 */
[----:B------:R-:W-:Y:S01]  /*1bb0*/  ISETP.GT.U32.AND P2, PT, R6, R33, PT ;  /* 0x000000210600720c */ /* 0x000fe20003f44070 */
[----:B------:R-:W-:Y:S02]  /*1bc0*/  IMAD.MOV R41, RZ, RZ, -R8 ;  /* 0x000000ffff297224 */ /* 0x000fe400078e0a08 */
[----:B------:R-:W-:-:S04]  /*1bd0*/  IMAD.HI.U32 R8, R39, R80, RZ ;  /* 0x0000005027087227 */ /* 0x000fc800078e00ff */
[----:B------:R-:W-:Y:S01]  /*1be0*/  @!P3 IMAD.IADD R29, R29, 0x1, -R6 ;  /* 0x000000011d1db824 */ /* 0x000fe200078e0a06 */
[C---:B------:R-:W-:Y:S01]  /*1bf0*/  ISETP.GT.U32.AND P3, PT, R6.reuse, R35, PT ;  /* 0x000000230600720c */ /* 0x040fe20003f64070 */
[----:B------:R-:W-:Y:S02]  /*1c00*/  IMAD.MOV R37, RZ, RZ, -R37 ;  /* 0x000000ffff257224 */ /* 0x000fe400078e0a25 */
[----:B------:R-:W-:Y:S02]  /*1c10*/  IMAD.MOV R8, RZ, RZ, -R8 ;  /* 0x000000ffff087224 */ /* 0x000fe400078e0a08 */
[C---:B------:R-:W-:Y:S02]  /*1c20*/  IMAD R37, R6.reuse, R37, R43 ;  /* 0x0000002506257224 */ /* 0x040fe400078e022b */
[----:B------:R-:W-:Y:S01]  /*1c30*/  IMAD R39, R6, R41, R45 ;  /* 0x0000002906277224 */ /* 0x000fe200078e022d */
[----:B------:R-:W-:Y:S01]  /*1c40*/  LOP3.LUT R45, R0, 0x7, RZ, 0xc0, !PT ;  /* 0x00000007002d7812 */ /* 0x000fe200078ec0ff */
[----:B------:R-:W-:-:S02]  /*1c50*/  IMAD R80, R47, R8, R80 ;  /* 0x000000082f507224 */ /* 0x000fc400078e0250 */
[----:B------:R-:W-:Y:S01]  /*1c60*/  @!P5 IMAD.MOV R23, RZ, RZ, -R23 ;  /* 0x000000ffff17d224 */ /* 0x000fe200078e0a17 */
[C---:B------:R-:W-:Y:S01]  /*1c70*/  ISETP.GT.U32.AND P5, PT, R6.reuse, R37, PT ;  /* 0x000000250600720c */ /* 0x040fe20003fa4070 */
[--C-:B------:R-:W-:Y:S01]  /*1c80*/  @!P0 IMAD.IADD R27, R27, 0x1, -R6.reuse ;  /* 0x000000011b1b8824 */ /* 0x100fe200078e0a06 */
[C---:B------:R-:W-:Y:S01]  /*1c90*/  ISETP.GT.U32.AND P0, PT, R6.reuse, R39, PT ;  /* 0x000000270600720c */ /* 0x040fe20003f04070 */
[--C-:B------:R-:W-:Y:S01]  /*1ca0*/  @!P2 IMAD.IADD R33, R33, 0x1, -R6.reuse ;  /* 0x000000012121a824 */ /* 0x100fe200078e0a06 */
[----:B------:R-:W-:Y:S01]  /*1cb0*/  ISETP.GT.U32.AND P2, PT, R47, R80, PT ;  /* 0x000000502f00720c */ /* 0x000fe20003f44070 */
[----:B------:R-:W-:Y:S01]  /*1cc0*/  @!P3 IMAD.IADD R35, R35, 0x1, -R6 ;  /* 0x000000012323b824 */ /* 0x000fe200078e0a06 */
[----:B------:R-:W-:Y:S01]  /*1cd0*/  ISETP.GT.U32.AND P3, PT, R6, R25, PT ;  /* 0x000000190600720c */ /* 0x000fe20003f64070 */
[----:B------:R-:W-:Y:S02]  /*1ce0*/  IMAD.MOV.U32 R42, RZ, RZ, R5 ;  /* 0x000000ffff2a7224 */ /* 0x000fe400078e0005 */
[----:B------:R-:W-:-:S02]  /*1cf0*/  IMAD.MOV.U32 R46, RZ, RZ, R11 ;  /* 0x000000ffff2e7224 */ /* 0x000fc400078e000b */
[----:B------:R-:W-:Y:S01]  /*1d00*/  @!P4 IMAD.MOV R42, RZ, RZ, -R42 ;  /* 0x000000ffff2ac224 */ /* 0x000fe200078e0a2a */
[----:B------:R-:W-:Y:S01]  /*1d10*/  ISETP.GT.U32.AND P4, PT, R6, R31, PT ;  /* 0x0000001f0600720c */ /* 0x000fe20003f84070 */
[--C-:B------:R-:W-:Y:S02]  /*1d20*/  @!P5 IMAD.IADD R37, R37, 0x1, -R6.reuse ;  /* 0x000000012525d824 */ /* 0x100fe400078e0a06 */
[----:B------:R-:W-:Y:S02]  /*1d30*/  @!P0 IMAD.IADD R39, R39, 0x1, -R6 ;  /* 0x0000000127278824 */ /* 0x000fe400078e0a06 */
[----:B------:R-:W-:Y:S01]  /*1d40*/  @!P2 IMAD.IADD R80, R80, 0x1, -R47 ;  /* 0x000000015050a824 */ /* 0x000fe200078e0a2f */
[C---:B------:R-:W-:Y:S01]  /*1d50*/  ISETP.GT.U32.AND P5, PT, R6.reuse, R37, PT ;  /* 0x000000250600720c */ /* 0x040fe20003fa4070 */
[----:B------:R-:W-:Y:S01]  /*1d60*/  @!P1 IMAD.MOV R13, RZ, RZ, -R13 ;  /* 0x000000ffff0d9224 */ /* 0x000fe200078e0a0d */
[C---:B------:R-:W-:Y:S01]  /*1d70*/  ISETP.GT.U32.AND P1, PT, R6.reuse, R29, PT ;  /* 0x0000001d0600720c */ /* 0x040fe20003f24070 */
[----:B------:R-:W-:Y:S01]  /*1d80*/  @!P6 IMAD.MOV R46, RZ, RZ, -R46 ;  /* 0x000000ffff2ee224 */ /* 0x000fe200078e0a2e */
[----:B------:R-:W-:Y:S01]  /*1d90*/  ISETP.GT.U32.AND P6, PT, R6, R35, PT ;  /* 0x000000230600720c */ /* 0x000fe20003fc4070 */
[--C-:B------:R-:W-:Y:S01]  /*1da0*/  @!P3 IMAD.IADD R25, R25, 0x1, -R6.reuse ;  /* 0x000000011919b824 */ /* 0x100fe200078e0a06 */
[----:B------:R-:W-:Y:S01]  /*1db0*/  ISETP.GE.AND P3, PT, R48, RZ, PT ;  /* 0x000000ff3000720c */ /* 0x000fe20003f66270 */
[----:B------:R-:W-:Y:S01]  /*1dc0*/  IMAD.SHL.U32 R8, R0, 0x8, RZ ;  /* 0x0000000800087824 */ /* 0x000fe200078e00ff */
[----:B------:R-:W-:Y:S01]  /*1dd0*/  ISETP.GT.U32.AND P0, PT, R6, R39, PT ;  /* 0x000000270600720c */ /* 0x000fe20003f04070 */
[----:B------:R-:W-:Y:S01]  /*1de0*/  IMAD.SHL.U32 R5, R0, 0x2, RZ ;  /* 0x0000000200057824 */ /* 0x000fe200078e00ff */
[----:B------:R-:W-:Y:S01]  /*1df0*/  ISETP.GT.U32.AND P2, PT, R47, R80, PT ;  /* 0x000000502f00720c */ /* 0x000fe20003f44070 */
[--C-:B------:R-:W-:Y:S01]  /*1e00*/  @!P4 IMAD.IADD R31, R31, 0x1, -R6.reuse ;  /* 0x000000011f1fc824 */ /* 0x100fe200078e0a06 */
[----:B------:R-:W-:Y:S01]  /*1e10*/  LOP3.LUT R48, R8, 0x30, RZ, 0xc0, !PT ;  /* 0x0000003008307812 */ /* 0x000fe200078ec0ff */
[--C-:B------:R-:W-:Y:S01]  /*1e20*/  @!P5 IMAD.IADD R37, R37, 0x1, -R6.reuse ;  /* 0x000000012525d824 */ /* 0x100fe200078e0a06 */
[----:B------:R-:W-:Y:S01]  /*1e30*/  ISETP.GE.AND P4, PT, R50, RZ, PT ;  /* 0x000000ff3200720c */ /* 0x000fe20003f86270 */
[--C-:B------:R-:W-:Y:S01]  /*1e40*/  @!P1 IMAD.IADD R29, R29, 0x1, -R6.reuse ;  /* 0x000000011d1d9824 */ /* 0x100fe200078e0a06 */
[----:B------:R-:W-:Y:S01]  /*1e50*/  ISETP.GE.AND P1, PT, R49, RZ, PT ;  /* 0x000000ff3100720c */ /* 0x000fe20003f26270 */
[--C-:B------:R-:W-:Y:S01]  /*1e60*/  @!P6 IMAD.IADD R35, R35, 0x1, -R6.reuse ;  /* 0x000000012323e824 */ /* 0x100fe200078e0a06 */
[----:B------:R-:W-:Y:S01]  /*1e70*/  ISETP.GE.AND P6, PT, R51, RZ, PT ;  /* 0x000000ff3300720c */ /* 0x000fe20003fc6270 */
[----:B------:R-:W-:Y:S01]  /*1e80*/  @!P3 IMAD.MOV R25, RZ, RZ, -R25 ;  /* 0x000000ffff19b224 */ /* 0x000fe200078e0a19 */
[----:B------:R-:W-:Y:S01]  /*1e90*/  LOP3.LUT R50, R5, 0x10, RZ, 0xc0, !PT ;  /* 0x0000001005327812 */ /* 0x000fe200078ec0ff */
[----:B------:R-:W-:Y:S01]  /*1ea0*/  @!P0 IMAD.IADD R39, R39, 0x1, -R6 ;  /* 0x0000000127278824 */ /* 0x000fe200078e0a06 */
[----:B------:R-:W-:Y:S01]  /*1eb0*/  ISETP.GE.AND P3, PT, R52, RZ, PT ;  /* 0x000000ff3400720c */ /* 0x000fe20003f66270 */
[----:B------:R-:W-:Y:S01]  /*1ec0*/  @!P2 IMAD.IADD R80, R80, 0x1, -R47 ;  /* 0x000000015050a824 */ /* 0x000fe200078e0a2f */
[----:B------:R-:W-:Y:S01]  /*1ed0*/  ISETP.GE.AND P5, PT, R53, RZ, PT ;  /* 0x000000ff3500720c */ /* 0x000fe20003fa6270 */
[----:B------:R-:W-:Y:S01]  /*1ee0*/  IMAD R48, R45, 0x40, R48 ;  /* 0x000000402d307824 */ /* 0x000fe200078e0230 */
[----:B------:R-:W-:Y:S01]  /*1ef0*/  ISETP.GE.AND P0, PT, R54, RZ, PT ;  /* 0x000000ff3600720c */ /* 0x000fe20003f06270 */
[----:B------:R-:W-:Y:S01]  /*1f00*/  IMAD.SHL.U32 R41, R0, 0x20, RZ ;  /* 0x0000002000297824 */ /* 0x000fe200078e00ff */
[----:B------:R-:W-:Y:S01]  /*1f10*/  ISETP.GE.AND P2, PT, R9, RZ, PT ;  /* 0x000000ff0900720c */ /* 0x000fe20003f46270 */
[----:B------:R-:W-:Y:S01]  /*1f20*/  @!P1 IMAD.MOV R27, RZ, RZ, -R27 ;  /* 0x000000ffff1b9224 */ /* 0x000fe200078e0a1b */
[----:B------:R-:W-:Y:S01]  /*1f30*/  LEA.HI R11, R7, R50, RZ, 0x1f ;  /* 0x00000032070b7211 */ /* 0x000fe200078ff8ff */
[----:B------:R-:W-:Y:S01]  /*1f40*/  @!P4 IMAD.MOV R29, RZ, RZ, -R29 ;  /* 0x000000ffff1dc224 */ /* 0x000fe200078e0a1d */
[----:B------:R-:W-:Y:S01]  /*1f50*/  LOP3.LUT R41, R41, 0x200, RZ, 0xc0, !PT ;  /* 0x0000020029297812 */ /* 0x000fe200078ec0ff */
[----:B------:R-:W-:Y:S01]  /*1f60*/  @!P6 IMAD.MOV R31, RZ, RZ, -R31 ;  /* 0x000000ffff1fe224 */ /* 0x000fe200078e0a1f */
[----:B------:R-:W-:Y:S01]  /*1f70*/  LOP3.LUT R48, R48, R11, RZ, 0x3c, !PT ;  /* 0x0000000b30307212 */ /* 0x000fe200078e3cff */
[----:B------:R-:W-:Y:S01]  /*1f80*/  @!P3 IMAD.MOV R33, RZ, RZ, -R33 ;  /* 0x000000ffff21b224 */ /* 0x000fe200078e0a21 */
[----:B------:R-:W-:Y:S01]  /*1f90*/  SHF.R.S32.HI R11, RZ, 0x1f, R10 ;  /* 0x0000001fff0b7819 */ /* 0x000fe2000001140a */
[----:B------:R-:W-:Y:S01]  /*1fa0*/  @!P5 IMAD.MOV R35, RZ, RZ, -R35 ;  /* 0x000000ffff23d224 */ /* 0x000fe200078e0a23 */
[----:B------:R-:W-:Y:S01]  /*1fb0*/  ISETP.NE.AND P1, PT, RZ, c[0x0][0x17c], PT ;  /* 0x00005f00ff007a0c */ /* 0x000fe20003f25270 */
[----:B------:R-:W-:Y:S01]  /*1fc0*/  @!P0 IMAD.MOV R37, RZ, RZ, -R37 ;  /* 0x000000ffff258224 */ /* 0x000fe200078e0a25 */
[----:B------:R-:W-:Y:S01]  /*1fd0*/  LEA.HI R155, R11, R10, RZ, 0x7 ;  /* 0x0000000a0b9b7211 */ /* 0x000fe200078f38ff */
[----:B------:R-:W-:Y:S01]  /*1fe0*/  @!P2 IMAD.MOV R39, RZ, RZ, -R39 ;  /* 0x000000ffff27a224 */ /* 0x000fe200078e0a27 */
[----:B------:R-:W-:Y:S01]  /*1ff0*/  LOP3.LUT R11, RZ, c[0x0][0x17c], RZ, 0x33, !PT ;  /* 0x00005f00ff0b7a12 */ /* 0x000fe200078e33ff */
[----:B------:R-:W-:Y:S01]  /*2000*/  IMAD.IADD R10, R41, 0x1, R48 ;  /* 0x00000001290a7824 */ /* 0x000fe200078e0230 */
[----:B------:R-:W-:Y:S01]  /*2010*/  ISETP.NE.AND P0, PT, RZ, c[0x0][0x178], PT ;  /* 0x00005e00ff007a0c */ /* 0x000fe20003f05270 */
[----:B------:R-:W-:Y:S01]  /*2020*/  IMAD R82, R45, 0x110, RZ ;  /* 0x000001102d527824 */ /* 0x000fe200078e02ff */
[C---:B------:R-:W-:Y:S01]  /*2030*/  SEL R48, R11.reuse, R14, !P1 ;  /* 0x0000000e0b307207 */ /* 0x040fe20004800000 */
[----:B------:R-:W-:Y:S01]  /*2040*/  IMAD.SHL.U32 R6, R0, 0x40, RZ ;  /* 0x0000004000067824 */ /* 0x000fe200078e00ff */
[C---:B------:R-:W-:Y:S01]  /*2050*/  SEL R49, R11.reuse, R16, !P1 ;  /* 0x000000100b317207 */ /* 0x040fe20004800000 */
[----:B------:R-:W-:Y:S01]  /*2060*/  IMAD R43, R4, c[0x0][0x188], RZ ;  /* 0x00006200042b7a24 */ /* 0x000fe200078e02ff */
[C---:B------:R-:W-:Y:S01]  /*2070*/  SEL R50, R11.reuse, R18, !P1 ;  /* 0x000000120b327207 */ /* 0x040fe20004800000 */
[----:B------:R-:W-:Y:S01]  /*2080*/  IMAD R48, R48, c[0x0][0x190], RZ ;  /* 0x0000640030307a24 */ /* 0x000fe200078e02ff */
[----:B------:R-:W-:Y:S01]  /*2090*/  SEL R51, R11, R20, !P1 ;  /* 0x000000140b337207 */ /* 0x000fe20004800000 */
        /* <DEDUP_REMOVED lines=57> */
[----:B------:R-:W-:Y:S01]  /*2430*/  ISETP.GE.AND P1, PT, R2, RZ, PT ;  /* 0x000000ff0200720c */ /* 0x000fe20003f26270 */
[----:B------:R-:W-:Y:S01]  /*2440*/  IMAD R78, R78, c[0x0][0x190], RZ ;  /* 0x000064004e4e7a24 */ /* 0x000fe200078e02ff */
[----:B------:R-:W-:Y:S01]  /*2450*/  LEA R185, P3, R49, c[0x0][0x168], 0x1 ;  /* 0x00005a0031b97a11 */ /* 0x000fe200078608ff */
[----:B------:R-:W-:Y:S01]  /*2460*/  IMAD R79, R79, c[0x0][0x190], RZ ;  /* 0x000064004f4f7a24 */ /* 0x000fe200078e02ff */
[----:B------:R-:W-:Y:S01]  /*2470*/  LEA R186, P2, R48, c[0x0][0x168], 0x1 ;  /* 0x00005a0030ba7a11 */ /* 0x000fe200078408ff */
[----:B------:R-:W-:Y:S01]  /*2480*/  IMAD.MOV.U32 R46, RZ, RZ, c[0x0][0x188] ;  /* 0x00006200ff2e7624 */ /* 0x000fe200078e00ff */
[----:B------:R-:W-:Y:S01]  /*2490*/  LEA R183, P4, R50, c[0x0][0x168], 0x1 ;  /* 0x00005a0032b77a11 */ /* 0x000fe200078808ff */
[----:B------:R-:W-:Y:S01]  /*24a0*/  IMAD.MOV.U32 R44, RZ, RZ, c[0x0][0x18c] ;  /* 0x00006300ff2c7624 */ /* 0x000fe200078e00ff */
[----:B------:R-:W-:Y:S01]  /*24b0*/  LEA R181, P5, R51, c[0x0][0x168], 0x1 ;  /* 0x00005a0033b57a11 */ /* 0x000fe200078a08ff */
[----:B------:R-:W-:Y:S01]  /*24c0*/  IMAD.SHL.U32 R45, R46, 0x80, RZ ;  /* 0x000000802e2d7824 */ /* 0x000fe200078e00ff */
[----:B------:R-:W-:Y:S01]  /*24d0*/  LEA.HI.X.SX32 R184, R49, c[0x0][0x16c], 0x1, P3 ;  /* 0x00005b0031b87a11 */ /* 0x000fe200018f0eff */
[----:B------:R-:W-:Y:S01]  /*24e0*/  IMAD R42, R3, c[0x0][0x188], RZ ;  /* 0x00006200032a7a24 */ /* 0x000fe200078e02ff */
[----:B------:R-:W-:Y:S01]  /*24f0*/  LEA R179, P6, R178, c[0x0][0x168], 0x1 ;  /* 0x00005a00b2b37a11 */ /* 0x000fe200078c08ff */
[----:B------:R-:W-:Y:S01]  /*2500*/  @!P1 IMAD.MOV R80, RZ, RZ, -R80 ;  /* 0x000000ffff509224 */ /* 0x000fe200078e0a50 */
[----:B------:R-:W-:Y:S01]  /*2510*/  @!P0 LOP3.LUT R80, RZ, c[0x0][0x178], RZ, 0x33, !PT ;  /* 0x00005e00ff508a12 */ /* 0x000fe200078e33ff */
[----:B------:R-:W-:Y:S01]  /*2520*/  IMAD.SHL.U32 R44, R44, 0x80, RZ ;  /* 0x000000802c2c7824 */ /* 0x000fe200078e00ff */
[----:B------:R-:W-:-:S02]  /*2530*/  LEA.HI.X.SX32 R187, R48, c[0x0][0x16c], 0x1, P2 ;  /* 0x00005b0030bb7a11 */ /* 0x000fc400010f0eff */
[----:B------:R-:W-:Y:S01]  /*2540*/  LEA R171, P3, R56, c[0x0][0x168], 0x1 ;  /* 0x00005a0038ab7a11 */ /* 0x000fe200078608ff */
[----:B------:R-:W-:Y:S01]  /*2550*/  IMAD R80, R80, c[0x0][0x184], RZ ;  /* 0x0000610050507a24 */ /* 0x000fe200078e02ff */
[----:B------:R-:W-:Y:S02]  /*2560*/  LEA.HI.X.SX32 R182, R50, c[0x0][0x16c], 0x1, P4 ;  /* 0x00005b0032b67a11 */ /* 0x000fe400020f0eff */
[----:B------:R-:W-:Y:S02]  /*2570*/  LEA.HI.X.SX32 R180, R51, c[0x0][0x16c], 0x1, P5 ;  /* 0x00005b0033b47a11 */ /* 0x000fe400028f0eff */
[----:B------:R-:W-:Y:S02]  /*2580*/  LEA R52, P1, R80, c[0x0][0x160], 0x1 ;  /* 0x0000580050347a11 */ /* 0x000fe400078208ff */
[----:B------:R-:W-:Y:S02]  /*2590*/  LEA R177, P0, R176, c[0x0][0x168], 0x1 ;  /* 0x00005a00b0b17a11 */ /* 0x000fe400078008ff */
[----:B------:R-:W-:-:S02]  /*25a0*/  LEA.HI.X.SX32 R53, R80, c[0x0][0x164], 0x1, P1 ;  /* 0x0000590050357a11 */ /* 0x000fc400008f0eff */
[----:B------:R-:W-:Y:S02]  /*25b0*/  LEA R175, P1, R54, c[0x0][0x168], 0x1 ;  /* 0x00005a0036af7a11 */ /* 0x000fe400078208ff */
[----:B------:R-:W-:Y:S02]  /*25c0*/  LEA R173, P2, R55, c[0x0][0x168], 0x1 ;  /* 0x00005a0037ad7a11 */ /* 0x000fe400078408ff */
[----:B------:R-:W-:Y:S02]  /*25d0*/  LEA R169, P4, R57, c[0x0][0x168], 0x1 ;  /* 0x00005a0039a97a11 */ /* 0x000fe400078808ff */
[----:B------:R-:W-:Y:S02]  /*25e0*/  LEA R167, P5, R58, c[0x0][0x168], 0x1 ;  /* 0x00005a003aa77a11 */ /* 0x000fe400078a08ff */
[----:B------:R-:W-:Y:S02]  /*25f0*/  LEA.HI.X.SX32 R178, R178, c[0x0][0x16c], 0x1, P6 ;  /* 0x00005b00b2b27a11 */ /* 0x000fe400030f0eff */
[----:B------:R-:W-:-:S02]  /*2600*/  LEA.HI.X.SX32 R170, R56, c[0x0][0x16c], 0x1, P3 ;  /* 0x00005b0038aa7a11 */ /* 0x000fc400018f0eff */
[----:B------:R-:W-:Y:S02]  /*2610*/  LEA R165, P6, R59, c[0x0][0x168], 0x1 ;  /* 0x00005a003ba57a11 */ /* 0x000fe400078c08ff */
[----:B------:R-:W-:Y:S02]  /*2620*/  LEA.HI.X.SX32 R176, R176, c[0x0][0x16c], 0x1, P0 ;  /* 0x00005b00b0b07a11 */ /* 0x000fe400000f0eff */
[----:B------:R-:W-:Y:S02]  /*2630*/  LEA.HI.X.SX32 R174, R54, c[0x0][0x16c], 0x1, P1 ;  /* 0x00005b0036ae7a11 */ /* 0x000fe400008f0eff */
[----:B------:R-:W-:Y:S02]  /*2640*/  LEA.HI.X.SX32 R172, R55, c[0x0][0x16c], 0x1, P2 ;  /* 0x00005b0037ac7a11 */ /* 0x000fe400010f0eff */
[----:B------:R-:W-:Y:S02]  /*2650*/  LEA R157, P3, R63, c[0x0][0x168], 0x1 ;  /* 0x00005a003f9d7a11 */ /* 0x000fe400078608ff */
[----:B------:R-:W-:-:S02]  /*2660*/  LEA.HI.X.SX32 R168, R57, c[0x0][0x16c], 0x1, P4 ;  /* 0x00005b0039a87a11 */ /* 0x000fc400020f0eff */
[----:B------:R-:W-:Y:S02]  /*2670*/  LEA.HI.X.SX32 R166, R58, c[0x0][0x16c], 0x1, P5 ;  /* 0x00005b003aa67a11 */ /* 0x000fe400028f0eff */
[----:B------:R-:W-:Y:S02]  /*2680*/  LEA R162, P0, R60, c[0x0][0x168], 0x1 ;  /* 0x00005a003ca27a11 */ /* 0x000fe400078008ff */
[----:B------:R-:W-:Y:S02]  /*2690*/  LEA R161, P1, R61, c[0x0][0x168], 0x1 ;  /* 0x00005a003da17a11 */ /* 0x000fe400078208ff */
[----:B------:R-:W-:Y:S02]  /*26a0*/  LEA R159, P2, R62, c[0x0][0x168], 0x1 ;  /* 0x00005a003e9f7a11 */ /* 0x000fe400078408ff */
[----:B------:R-:W-:Y:S02]  /*26b0*/  LEA R115, P4, R64, c[0x0][0x168], 0x1 ;  /* 0x00005a0040737a11 */ /* 0x000fe400078808ff */
[----:B------:R-:W-:-:S02]  /*26c0*/  LEA R111, P5, R65, c[0x0][0x168], 0x1 ;  /* 0x00005a00416f7a11 */ /* 0x000fc400078a08ff */
[----:B------:R-:W-:Y:S02]  /*26d0*/  LEA.HI.X.SX32 R164, R59, c[0x0][0x16c], 0x1, P6 ;  /* 0x00005b003ba47a11 */ /* 0x000fe400030f0eff */
[----:B------:R-:W-:Y:S02]  /*26e0*/  LEA.HI.X.SX32 R156, R63, c[0x0][0x16c], 0x1, P3 ;  /* 0x00005b003f9c7a11 */ /* 0x000fe400018f0eff */
[----:B------:R-:W-:Y:S02]  /*26f0*/  LOP3.LUT R17, R0, 0x7f, RZ, 0xc0, !PT ;  /* 0x0000007f00117812 */ /* 0x000fe400078ec0ff */
[----:B------:R-:W-:Y:S02]  /*2700*/  LEA R104, P6, R66, c[0x0][0x168], 0x1 ;  /* 0x00005a0042687a11 */ /* 0x000fe400078c08ff */
[----:B------:R-:W-:Y:S01]  /*2710*/  LEA.HI.X.SX32 R163, R60, c[0x0][0x16c], 0x1, P0 ;  /* 0x00005b003ca37a11 */ /* 0x000fe200000f0eff */
[----:B------:R-:W-:Y:S01]  /*2720*/  IMAD.SHL.U32 R116, R17, 0x2, RZ ;  /* 0x0000000211747824 */ /* 0x000fe200078e00ff */
[----:B------:R-:W-:Y:S01]  /*2730*/  LEA.HI.X.SX32 R160, R61, c[0x0][0x16c], 0x1, P1 ;  /* 0x00005b003da07a11 */ /* 0x000fe200008f0eff */
[----:B------:R-:W-:Y:S01]  /*2740*/  IMAD R46, R17, c[0x0][0x18c], RZ ;  /* 0x00006300112e7a24 */ /* 0x000fe200078e02ff */
[----:B------:R-:W-:-:S02]  /*2750*/  LEA.HI.X.SX32 R158, R62, c[0x0][0x16c], 0x1, P2 ;  /* 0x00005b003e9e7a11 */ /* 0x000fc400010f0eff */
[----:B------:R-:W-:Y:S02]  /*2760*/  LEA R102, P3, R70, c[0x0][0x168], 0x1 ;  /* 0x00005a0046667a11 */ /* 0x000fe400078608ff */
[----:B------:R-:W-:Y:S02]  /*2770*/  LEA.HI.X.SX32 R114, R64, c[0x0][0x16c], 0x1, P4 ;  /* 0x00005b0040727a11 */ /* 0x000fe400020f0eff */
[----:B------:R-:W-:Y:S02]  /*2780*/  LEA.HI.X.SX32 R110, R65, c[0x0][0x16c], 0x1, P5 ;  /* 0x00005b00416e7a11 */ /* 0x000fe400028f0eff */
[----:B------:R-:W-:Y:S02]  /*2790*/  LEA R107, P0, R106, c[0x0][0x168], 0x1 ;  /* 0x00005a006a6b7a11 */ /* 0x000fe400078008ff */
[----:B------:R-:W-:Y:S02]  /*27a0*/  LEA R109, P1, R108, c[0x0][0x168], 0x1 ;  /* 0x00005a006c6d7a11 */ /* 0x000fe400078208ff */
[----:B------:R-:W-:-:S02]  /*27b0*/  LEA R213, P2, R69, c[0x0][0x168], 0x1 ;  /* 0x00005a0045d57a11 */ /* 0x000fc400078408ff */
[----:B------:R-:W-:Y:S02]  /*27c0*/  LEA R67, P4, R81, c[0x0][0x168], 0x1 ;  /* 0x00005a0051437a11 */ /* 0x000fe400078808ff */
[----:B------:R-:W-:Y:S02]  /*27d0*/  LEA R71, P5, R72, c[0x0][0x168], 0x1 ;  /* 0x00005a0048477a11 */ /* 0x000fe400078a08ff */
[----:B------:R-:W-:Y:S02]  /*27e0*/  LOP3.LUT R151, R82, 0x30, R5, 0x78, !PT ;  /* 0x0000003052977812 */ /* 0x000fe400078e7805 */
[----:B------:R-:W-:Y:S02]  /*27f0*/  LEA.HI.X.SX32 R105, R66, c[0x0][0x16c], 0x1, P6 ;  /* 0x00005b0042697a11 */ /* 0x000fe400030f0eff */
[----:B------:R-:W-:Y:S02]  /*2800*/  LEA.HI.X.SX32 R103, R70, c[0x0][0x16c], 0x1, P3 ;  /* 0x00005b0046677a11 */ /* 0x000fe400018f0eff */
[----:B------:R-:W-:-:S02]  /*2810*/  LOP3.LUT R11, R4, 0x4, RZ, 0xfc, !PT ;  /* 0x00000004040b7812 */ /* 0x000fc400078efcff */
[C---:B------:R-:W-:Y:S02]  /*2820*/  LOP3.LUT R12, R4.reuse, 0x8, RZ, 0xfc, !PT ;  /* 0x00000008040c7812 */ /* 0x040fe400078efcff */
[C---:B------:R-:W-:Y:S01]  /*2830*/  LOP3.LUT R13, R4.reuse, 0xc, RZ, 0xfc, !PT ;  /* 0x0000000c040d7812 */ /* 0x040fe200078efcff */
[----:B------:R-:W-:Y:S01]  /*2840*/  IMAD R143, R11, c[0x0][0x188], RZ ;  /* 0x000062000b8f7a24 */ /* 0x000fe200078e02ff */
[----:B------:R-:W-:Y:S01]  /*2850*/  LOP3.LUT R14, R4, 0x10, RZ, 0xfc, !PT ;  /* 0x00000010040e7812 */ /* 0x000fe200078efcff */
[----:B------:R-:W-:Y:S01]  /*2860*/  IMAD R142, R12, c[0x0][0x188], RZ ;  /* 0x000062000c8e7a24 */ /* 0x000fe200078e02ff */
        /* <DEDUP_REMOVED lines=18> */
[----:B------:R-:W-:Y:S01]  /*2990*/  LEA.HI R25, R0, 0x3c, RZ, 0x1b ;  /* 0x0000003c00197811 */ /* 0x000fe200078fd8ff */
        /* <DEDUP_REMOVED lines=33> */
[----:B------:R-:W-:Y:S01]  /*2bb0*/  LEA.HI.X.SX32 R106, R106, c[0x0][0x16c], 0x1, P0 ;  /* 0x00005b006a6a7a11 */ /* 0x000fe200000f0eff */
[----:B------:R-:W-:Y:S01]  /*2bc0*/  IMAD R117, R40, c[0x0][0x188], RZ ;  /* 0x0000620028757a24 */ /* 0x000fe200078e02ff */
[----:B------:R-:W-:Y:S01]  /*2bd0*/  LEA.HI.X.SX32 R108, R108, c[0x0][0x16c], 0x1, P1 ;  /* 0x00005b006c6c7a11 */ /* 0x000fe200008f0eff */
[----:B------:R-:W-:Y:S01]  /*2be0*/  IMAD R47, R41, c[0x0][0x188], RZ ;  /* 0x00006200292f7a24 */ /* 0x000fe200078e02ff */
[----:B------:R-:W-:-:S02]  /*2bf0*/  LEA.HI.X.SX32 R214, R69, c[0x0][0x16c], 0x1, P2 ;  /* 0x00005b0045d67a11 */ /* 0x000fc400010f0eff */
[----:B------:R-:W-:Y:S02]  /*2c00*/  LEA.HI.X.SX32 R66, R81, c[0x0][0x16c], 0x1, P4 ;  /* 0x00005b0051427a11 */ /* 0x000fe400020f0eff */
[----:B------:R-:W-:Y:S02]  /*2c10*/  LEA.HI.X.SX32 R70, R72, c[0x0][0x16c], 0x1, P5 ;  /* 0x00005b0048467a11 */ /* 0x000fe400028f0eff */
[----:B------:R-:W-:Y:S02]  /*2c20*/  LOP3.LUT R150, R150, 0x7e, R5, 0x78, !PT ;  /* 0x0000007e96967812 */ /* 0x000fe400078e7805 */
[----:B------:R-:W-:Y:S02]  /*2c30*/  LOP3.LUT R151, R151, 0x800, R6, 0xf8, !PT ;  /* 0x0000080097977812 */ /* 0x000fe400078ef806 */
[----:B------:R-:W-:Y:S02]  /*2c40*/  LEA R98, P6, R73, c[0x0][0x168], 0x1 ;  /* 0x00005a0049627a11 */ /* 0x000fe400078c08ff */
[----:B------:R-:W-:-:S02]  /*2c50*/  LEA R68, P0, R74, c[0x0][0x168], 0x1 ;  /* 0x00005a004a447a11 */ /* 0x000fc400078008ff */
[----:B------:R-:W-:Y:S02]  /*2c60*/  LEA R97, P1, R75, c[0x0][0x168], 0x1 ;  /* 0x00005a004b617a11 */ /* 0x000fe400078208ff */
[----:B------:R-:W-:Y:S02]  /*2c70*/  LEA R61, P2, R76, c[0x0][0x168], 0x1 ;  /* 0x00005a004c3d7a11 */ /* 0x000fe400078408ff */
[----:B------:R-:W-:Y:S02]  /*2c80*/  LEA R62, P3, R77, c[0x0][0x168], 0x1 ;  /* 0x00005a004d3e7a11 */ /* 0x000fe400078608ff */
[----:B------:R-:W-:Y:S02]  /*2c90*/  LEA R101, P4, R78, c[0x0][0x168], 0x1 ;  /* 0x00005a004e657a11 */ /* 0x000fe400078808ff */
[----:B------:R-:W-:Y:S02]  /*2ca0*/  LEA R63, P5, R79, c[0x0][0x168], 0x1 ;  /* 0x00005a004f3f7a11 */ /* 0x000fe400078a08ff */
[----:B------:R-:W-:-:S02]  /*2cb0*/  SHF.R.S32.HI R155, RZ, 0x7, R155 ;  /* 0x00000007ff9b7819 */ /* 0x000fc4000001149b */
[C---:B------:R-:W-:Y:S02]  /*2cc0*/  LOP3.LUT R144, R116.reuse, 0x10, RZ, 0x3c, !PT ;  /* 0x0000001074907812 */ /* 0x040fe400078e3cff */
[C---:B------:R-:W-:Y:S02]  /*2cd0*/  LOP3.LUT R145, R116.reuse, 0x20, RZ, 0x3c, !PT ;  /* 0x0000002074917812 */ /* 0x040fe400078e3cff */
[C---:B------:R-:W-:Y:S02]  /*2ce0*/  LOP3.LUT R146, R116.reuse, 0x30, RZ, 0x3c, !PT ;  /* 0x0000003074927812 */ /* 0x040fe400078e3cff */
[C---:B------:R-:W-:Y:S02]  /*2cf0*/  LOP3.LUT R147, R116.reuse, 0x40, RZ, 0x3c, !PT ;  /* 0x0000004074937812 */ /* 0x040fe400078e3cff */
[C---:B------:R-:W-:Y:S02]  /*2d00*/  LOP3.LUT R148, R116.reuse, 0x50, RZ, 0x3c, !PT ;  /* 0x0000005074947812 */ /* 0x040fe400078e3cff */
[----:B------:R-:W-:-:S02]  /*2d10*/  LOP3.LUT R149, R116, 0x60, RZ, 0x3c, !PT ;  /* 0x0000006074957812 */ /* 0x000fc400078e3cff */
[----:B------:R-:W-:Y:S02]  /*2d20*/  LOP3.LUT R152, R116, 0x70, RZ, 0x3c, !PT ;  /* 0x0000007074987812 */ /* 0x000fe400078e3cff */
[----:B------:R-:W-:Y:S02]  /*2d30*/  LOP3.LUT R153, R150, 0x20, RZ, 0x3c, !PT ;  /* 0x0000002096997812 */ /* 0x000fe400078e3cff */
[----:B------:R-:W-:Y:S02]  /*2d40*/  LOP3.LUT R154, R151, 0x40, RZ, 0x3c, !PT ;  /* 0x00000040979a7812 */ /* 0x000fe400078e3cff */
[----:B------:R-:W-:Y:S02]  /*2d50*/  LEA.HI.X.SX32 R99, R73, c[0x0][0x16c], 0x1, P6 ;  /* 0x00005b0049637a11 */ /* 0x000fe400030f0eff */
[----:B------:R-:W-:Y:S02]  /*2d60*/  LEA.HI.X.SX32 R69, R74, c[0x0][0x16c], 0x1, P0 ;  /* 0x00005b004a457a11 */ /* 0x000fe400000f0eff */
[----:B------:R-:W-:-:S02]  /*2d70*/  LEA.HI.X.SX32 R96, R75, c[0x0][0x16c], 0x1, P1 ;  /* 0x00005b004b607a11 */ /* 0x000fc400008f0eff */
[----:B------:R-:W-:Y:S02]  /*2d80*/  LEA.HI.X.SX32 R60, R76, c[0x0][0x16c], 0x1, P2 ;  /* 0x00005b004c3c7a11 */ /* 0x000fe400010f0eff */
[----:B------:R-:W-:Y:S02]  /*2d90*/  LEA.HI.X.SX32 R64, R77, c[0x0][0x16c], 0x1, P3 ;  /* 0x00005b004d407a11 */ /* 0x000fe400018f0eff */
[----:B------:R-:W-:Y:S02]  /*2da0*/  LEA.HI.X.SX32 R100, R78, c[0x0][0x16c], 0x1, P4 ;  /* 0x00005b004e647a11 */ /* 0x000fe400020f0eff */
[----:B------:R-:W-:Y:S02]  /*2db0*/  LEA.HI.X.SX32 R65, R79, c[0x0][0x16c], 0x1, P5 ;  /* 0x00005b004f417a11 */ /* 0x000fe400028f0eff */
.L_x_2:
[----:B------:R-:W-:Y:S01]  /*2dc0*/  ISETP.GE.AND P0, PT, R4, UR4, PT ;  /* 0x0000000404007c0c */ /* 0x000fe2000bf06270 */
[----:B------:R-:W-:Y:S01]  /*2dd0*/  IMAD.WIDE R48, R43, 0x2, R52 ;  /* 0x000000022b307825 */ /* 0x000fe200078e0234 */
[----:B------:R-:W-:Y:S02]  /*2de0*/  ISETP.GE.AND P1, PT, R11, UR4, PT ;  /* 0x000000040b007c0c */ /* 0x000fe4000bf26270 */
[----:B------:R-:W-:Y:S01]  /*2df0*/  PRMT R72, RZ, 0x7610, R72 ;  /* 0x00007610ff487816 */ /* 0x000fe20000000048 */
[----:B------:R-:W-:Y:S01]  /*2e00*/  IMAD.WIDE R50, R143, 0x2, R52 ;  /* 0x000000028f327825 */ /* 0x000fe200078e0234 */
[----:B------:R-:W-:-:S02]  /*2e10*/  PRMT R73, RZ, 0x7610, R73 ;  /* 0x00007610ff497816 */ /* 0x000fc40000000049 */
[----:B------:R-:W-:Y:S02]  /*2e20*/  ISETP.GE.AND P2, PT, R14, UR4, PT ;  /* 0x000000040e007c0c */ /* 0x000fe4000bf46270 */
[----:B------:R-:W-:Y:S02]  /*2e30*/  ISETP.GE.AND P3, PT, R15, UR4, PT ;  /* 0x000000040f007c0c */ /* 0x000fe4000bf66270 */
[----:B------:R-:W-:Y:S01]  /*2e40*/  ISETP.GE.AND P4, PT, R16, UR4, PT ;  /* 0x0000000410007c0c */ /* 0x000fe2000bf86270 */
[----:B------:R0:W2:Y:S01]  /*2e50*/  @!P0 LDG.E.U16 R72, [R48.64] ;  /* 0x0000000630488981 */ /* 0x0000a2000c1e1500 */
[----:B------:R-:W-:-:S03]  /*2e60*/  ISETP.GE.AND P0, PT, R12, UR4, PT ;  /* 0x000000040c007c0c */ /* 0x000fc6000bf06270 */
[----:B------:R1:W3:Y:S01]  /*2e70*/  @!P1 LDG.E.U16 R73, [R50.64] ;  /* 0x0000000632499981 */ /* 0x0002e2000c1e1500 */
[----:B------:R-:W-:Y:S01]  /*2e80*/  ISETP.GE.AND P1, PT, R13, UR4, PT ;  /* 0x000000040d007c0c */ /* 0x000fe2000bf26270 */
[----:B------:R-:W-:Y:S01]  /*2e90*/  IMAD.WIDE R54, R140, 0x2, R52 ;  /* 0x000000028c367825 */ /* 0x000fe200078e0234 */
[----:B------:R-:W-:Y:S02]  /*2ea0*/  PRMT R74, RZ, 0x7610, R74 ;  /* 0x00007610ff4a7816 */ /* 0x000fe4000000004a */
[----:B------:R-:W-:Y:S01]  /*2eb0*/  PRMT R75, RZ, 0x7610, R75 ;  /* 0x00007610ff4b7816 */ /* 0x000fe2000000004b */
[----:B0-----:R-:W-:Y:S01]  /*2ec0*/  IMAD.WIDE R48, R142, 0x2, R52 ;  /* 0x000000028e307825 */ /* 0x001fe200078e0234 */
[----:B------:R-:W-:Y:S02]  /*2ed0*/  PRMT R76, RZ, 0x7610, R76 ;  /* 0x00007610ff4c7816 */ /* 0x000fe4000000004c */
[----:B------:R-:W-:Y:S01]  /*2ee0*/  PRMT R77, RZ, 0x7610, R77 ;  /* 0x00007610ff4d7816 */ /* 0x000fe2000000004d */
[----:B-1----:R-:W-:Y:S01]  /*2ef0*/  IMAD.WIDE R50, R141, 0x2, R52 ;  /* 0x000000028d327825 */ /* 0x002fe200078e0234 */
[----:B------:R-:W-:Y:S01]  /*2f00*/  PRMT R78, RZ, 0x7610, R78 ;  /* 0x00007610ff4e7816 */ /* 0x000fe2000000004e */
[----:B------:R0:W4:Y:S02]  /*2f10*/  @!P0 LDG.E.U16 R74, [R48.64] ;  /* 0x00000006304a8981 */ /* 0x000124000c1e1500 */
[----:B------:R-:W-:-:S04]  /*2f20*/  IMAD.WIDE R56, R139, 0x2, R52 ;  /* 0x000000028b387825 */ /* 0x000fc800078e0234 */
[----:B------:R-:W-:Y:S01]  /*2f30*/  IMAD.WIDE R58, R138, 0x2, R52 ;  /* 0x000000028a3a7825 */ /* 0x000fe200078e0234 */
[----:B------:R1:W5:Y:S01]  /*2f40*/  @!P1 LDG.E.U16 R75, [R50.64] ;  /* 0x00000006324b9981 */ /* 0x000362000c1e1500 */
[----:B------:R-:W-:Y:S02]  /*2f50*/  ISETP.GE.AND P0, PT, R3, UR4, PT ;  /* 0x0000000403007c0c */ /* 0x000fe4000bf06270 */
[----:B------:R-:W-:Y:S01]  /*2f60*/  ISETP.GE.AND P1, PT, R18, UR4, PT ;  /* 0x0000000412007c0c */ /* 0x000fe2000bf26270 */
[----:B------:R0:W2:Y:S01]  /*2f70*/  @!P2 LDG.E.U16 R76, [R54.64] ;  /* 0x00000006364ca981 */ /* 0x0000a2000c1e1500 */
[----:B------:R-:W-:-:S03]  /*2f80*/  ISETP.GE.AND P2, PT, R19, UR4, PT ;  /* 0x0000000413007c0c */ /* 0x000fc6000bf46270 */
[----:B------:R1:W2:Y:S01]  /*2f90*/  @!P3 LDG.E.U16 R77, [R56.64] ;  /* 0x00000006384db981 */ /* 0x0002a2000c1e1500 */
[----:B------:R-:W-:-:S03]  /*2fa0*/  ISETP.GE.AND P3, PT, R20, UR4, PT ;  /* 0x0000000414007c0c */ /* 0x000fc6000bf66270 */
[----:B------:R1:W2:Y:S01]  /*2fb0*/  @!P4 LDG.E.U16 R78, [R58.64] ;  /* 0x000000063a4ec981 */ /* 0x0002a2000c1e1500 */
[----:B------:R-:W-:Y:S01]  /*2fc0*/  ISETP.GE.AND P4, PT, R21, UR4, PT ;  /* 0x0000000415007c0c */ /* 0x000fe2000bf86270 */
[----:B0-----:R-:W-:Y:S01]  /*2fd0*/  IMAD.WIDE R48, R42, 0x2, R52 ;  /* 0x000000022a307825 */ /* 0x001fe200078e0234 */
[----:B------:R-:W-:Y:S02]  /*2fe0*/  PRMT R79, RZ, 0x7610, R79 ;  /* 0x00007610ff4f7816 */ /* 0x000fe4000000004f */
[----:B------:R-:W-:Y:S01]  /*2ff0*/  PRMT R80, RZ, 0x7610, R80 ;  /* 0x00007610ff507816 */ /* 0x000fe20000000050 */
[----:B-1----:R-:W-:Y:S01]  /*3000*/  IMAD.WIDE R50, R137, 0x2, R52 ;  /* 0x0000000289327825 */ /* 0x002fe200078e0234 */
[----:B------:R-:W-:Y:S02]  /*3010*/  PRMT R81, RZ, 0x7610, R81 ;  /* 0x00007610ff517816 */ /* 0x000fe40000000051 */
[----:B------:R-:W-:Y:S01]  /*3020*/  PRMT R82, RZ, 0x7610, R82 ;  /* 0x00007610ff527816 */ /* 0x000fe20000000052 */
[----:B------:R-:W-:Y:S01]  /*3030*/  IMAD.WIDE R54, R136, 0x2, R52 ;  /* 0x0000000288367825 */ /* 0x000fe200078e0234 */
[----:B------:R-:W-:Y:S01]  /*3040*/  PRMT R83, RZ, 0x7610, R83 ;  /* 0x00007610ff537816 */ /* 0x000fe20000000053 */
[----:B------:R0:W2:Y:S02]  /*3050*/  @!P0 LDG.E.U16 R79, [R48.64] ;  /* 0x00000006304f8981 */ /* 0x0000a4000c1e1500 */
[----:B------:R-:W-:-:S04]  /*3060*/  IMAD.WIDE R56, R135, 0x2, R52 ;  /* 0x0000000287387825 */ /* 0x000fc800078e0234 */
[----:B------:R-:W-:Y:S01]  /*3070*/  IMAD.WIDE R58, R134, 0x2, R52 ;  /* 0x00000002863a7825 */ /* 0x000fe200078e0234 */
[----:B------:R1:W2:Y:S01]  /*3080*/  @!P1 LDG.E.U16 R80, [R50.64] ;  /* 0x0000000632509981 */ /* 0x0002a2000c1e1500 */
        /* <DEDUP_REMOVED lines=39> */
[----:B------:R1:W3:Y:S01]  /*3300*/  @!P1 LDG.E.U16 R190, [R50.64] ;  /* 0x0000000632be9981 */ /* 0x0002e2000c1e1500 */
[----:B------:R-:W-:Y:S02]  /*3310*/  ISETP.GE.AND P0, PT, R32, UR4, PT ;  /* 0x0000000420007c0c */ /* 0x000fe4000bf06270 */
[----:B------:R-:W-:Y:S01]  /*3320*/  ISETP.GE.AND P1, PT, R33, UR4, PT ;  /* 0x0000000421007c0c */ /* 0x000fe2000bf26270 */
[----:B------:R0:W3:Y:S01]  /*3330*/  @!P2 LDG.E.U16 R191, [R54.64] ;  /* 0x0000000636bfa981 */ /* 0x0000e2000c1e1500 */
[----:B------:R-:W-:-:S03]  /*3340*/  ISETP.GE.AND P2, PT, R34, UR4, PT ;  /* 0x0000000422007c0c */ /* 0x000fc6000bf46270 */
[----:B------:R1:W3:Y:S01]  /*3350*/  @!P3 LDG.E.U16 R192, [R56.64] ;  /* 0x0000000638c0b981 */ /* 0x0002e2000c1e1500 */
[----:B------:R-:W-:-:S03]  /*3360*/  ISETP.GE.AND P3, PT, R35, UR4, PT ;  /* 0x0000000423007c0c */ /* 0x000fc6000bf66270 */
[----:B------:R1:W3:Y:S01]  /*3370*/  @!P4 LDG.E.U16 R193, [R58.64] ;  /* 0x000000063ac1c981 */ /* 0x0002e2000c1e1500 */
        /* <DEDUP_REMOVED lines=9> */
[----:B------:R0:W3:Y:S02]  /*3410*/  @!P0 LDG.E.U16 R194, [R48.64] ;  /* 0x0000000630c28981 */ /* 0x0000e4000c1e1500 */
[----:B------:R-:W-:-:S04]  /*3420*/  IMAD.WIDE R56, R122, 0x2, R52 ;  /* 0x000000027a387825 */ /* 0x000fc800078e0234 */
[----:B------:R-:W-:Y:S01]  /*3430*/  IMAD.WIDE R58, R121, 0x2, R52 ;  /* 0x00000002793a7825 */ /* 0x000fe200078e0234 */
[----:B------:R1:W5:Y:S01]  /*3440*/  @!P1 LDG.E.U16 R195, [R50.64] ;  /* 0x0000000632c39981 */ /* 0x000362000c1e1500 */
[----:B------:R-:W-:Y:S02]  /*3450*/  ISETP.GE.AND P0, PT, R37, UR4, PT ;  /* 0x0000000425007c0c */ /* 0x000fe4000bf06270 */
[----:B------:R-:W-:Y:S01]  /*3460*/  ISETP.GE.AND P1, PT, R38, UR4, PT ;  /* 0x0000000426007c0c */ /* 0x000fe2000bf26270 */
[----:B------:R0:W5:Y:S01]  /*3470*/  @!P2 LDG.E.U16 R196, [R54.64] ;  /* 0x0000000636c4a981 */ /* 0x000162000c1e1500 */
[----:B------:R-:W-:-:S03]  /*3480*/  ISETP.GE.AND P2, PT, R39, UR4, PT ;  /* 0x0000000427007c0c */ /* 0x000fc6000bf46270 */
[----:B------:R1:W5:Y:S01]  /*3490*/  @!P3 LDG.E.U16 R197, [R56.64] ;  /* 0x0000000638c5b981 */ /* 0x000362000c1e1500 */
[----:B------:R-:W-:-:S03]  /*34a0*/  ISETP.GE.AND P3, PT, R40, UR4, PT ;  /* 0x0000000428007c0c */ /* 0x000fc6000bf66270 */
[----:B------:R1:W5:Y:S01]  /*34b0*/  @!P4 LDG.E.U16 R198, [R58.64] ;  /* 0x000000063ac6c981 */ /* 0x000362000c1e1500 */
        /* <DEDUP_REMOVED lines=9> */
[----:B------:R0:W5:Y:S02]  /*3550*/  @!P0 LDG.E.U16 R199, [R48.64] ;  /* 0x0000000630c78981 */ /* 0x000164000c1e1500 */
[----:B------:R-:W-:-:S02]  /*3560*/  IMAD.WIDE R56, R117, 0x2, R52 ;  /* 0x0000000275387825 */ /* 0x000fc400078e0234 */
[----:B------:R1:W5:Y:S02]  /*3570*/  @!P1 LDG.E.U16 R200, [R50.64] ;  /* 0x0000000632c89981 */ /* 0x000364000c1e1500 */
[----:B------:R-:W-:Y:S02]  /*3580*/  IMAD.WIDE R58, R47, 0x2, R52 ;  /* 0x000000022f3a7825 */ /* 0x000fe400078e0234 */
[----:B------:R0:W5:Y:S04]  /*3590*/  @!P2 LDG.E.U16 R201, [R54.64] ;  /* 0x0000000636c9a981 */ /* 0x000168000c1e1500 */
[----:B------:R0:W5:Y:S04]  /*35a0*/  @!P3 LDG.E.U16 R202, [R56.64] ;  /* 0x0000000638cab981 */ /* 0x000168000c1e1500 */
[----:B------:R0:W5:Y:S04]  /*35b0*/  @!P4 LDG.E.U16 R203, [R58.64] ;  /* 0x000000063acbc981 */ /* 0x000168000c1e1500 */
[----:B------:R-:W-:Y:S01]  /*35c0*/  BAR.SYNC.DEFER_BLOCKING 0x0 ;  /* 0x0000000000007b1d */ /* 0x000fe20000010000 */
[----:B------:R-:W-:Y:S01]  /*35d0*/  ISETP.GE.AND P0, PT, R17, UR4, PT ;  /* 0x0000000411007c0c */ /* 0x000fe2000bf06270 */
[----:B-1----:R-:W-:Y:S01]  /*35e0*/  IMAD.MOV.U32 R50, RZ, RZ, R62 ;  /* 0x000000ffff327224 */ /* 0x002fe200078e003e */
[-C--:B------:R-:W-:Y:S01]  /*35f0*/  LOP3.LUT R61, R61, R60.reuse, RZ, 0x3c, !PT ;  /* 0x0000003c3d3d7212 */ /* 0x080fe200078e3cff */
[----:B------:R-:W-:Y:S01]  /*3600*/  IMAD.MOV.U32 R51, RZ, RZ, R64 ;  /* 0x000000ffff337224 */ /* 0x000fe200078e0040 */
[----:B------:R-:W-:Y:S01]  /*3610*/  PRMT R206, RZ, 0x7610, R206 ;  /* 0x00007610ffce7816 */ /* 0x000fe200000000ce */
[----:B0-----:R-:W-:Y:S01]  /*3620*/  IMAD.MOV.U32 R56, RZ, RZ, R63 ;  /* 0x000000ffff387224 */ /* 0x001fe200078e003f */
[----:B------:R-:W-:Y:S01]  /*3630*/  LOP3.LUT R60, R61, R60, RZ, 0x3c, !PT ;  /* 0x0000003c3d3c7212 */ /* 0x000fe200078e3cff */
[----:B------:R-:W-:Y:S01]  /*3640*/  IMAD.MOV.U32 R57, RZ, RZ, R65 ;  /* 0x000000ffff397224 */ /* 0x000fe200078e0041 */
[----:B------:R-:W-:Y:S01]  /*3650*/  LOP3.LUT R97, R97, R96, RZ, 0x3c, !PT ;  /* 0x0000006061617212 */ /* 0x000fe200078e3cff */
[----:B------:R-:W-:Y:S01]  /*3660*/  IMAD.WIDE R62, R46, 0x2, R50 ;  /* 0x000000022e3e7825 */ /* 0x000fe200078e0232 */
[----:B------:R-:W-:-:S02]  /*3670*/  LOP3.LUT R61, R61, R60, RZ, 0x3c, !PT ;  /* 0x0000003c3d3d7212 */ /* 0x000fc400078e3cff */
[----:B------:R-:W-:Y:S01]  /*3680*/  PRMT R204, RZ, 0x7610, R204 ;  /* 0x00007610ffcc7816 */ /* 0x000fe200000000cc */
[----:B------:R-:W-:Y:S01]  /*3690*/  IMAD.MOV.U32 R58, RZ, RZ, R101 ;  /* 0x000000ffff3a7224 */ /* 0x000fe200078e0065 */
[----:B------:R-:W-:Y:S01]  /*36a0*/  LOP3.LUT R96, R97, R96, RZ, 0x3c, !PT ;  /* 0x0000006061607212 */ /* 0x000fe200078e3cff */
[----:B------:R-:W-:Y:S02]  /*36b0*/  IMAD.MOV.U32 R59, RZ, RZ, R100 ;  /* 0x000000ffff3b7224 */ /* 0x000fe400078e0064 */
[C---:B------:R-:W-:Y:S01]  /*36c0*/  IMAD.WIDE R48, R46.reuse, 0x2, R56 ;  /* 0x000000022e307825 */ /* 0x040fe200078e0238 */
[----:B------:R-:W-:Y:S02]  /*36d0*/  PRMT R205, RZ, 0x7610, R205 ;  /* 0x00007610ffcd7816 */ /* 0x000fe400000000cd */
[----:B------:R-:W-:Y:S01]  /*36e0*/  PRMT R207, RZ, 0x7610, R207 ;  /* 0x00007610ffcf7816 */ /* 0x000fe200000000cf */
[----:B------:R0:W5:Y:S01]  /*36f0*/  @!P0 LDG.E.U16 R206, [R62.64] ;  /* 0x000000063ece8981 */ /* 0x000162000c1e1500 */
[----:B------:R-:W-:Y:S01]  /*3700*/  LOP3.LUT R109, R109, R108, RZ, 0x3c, !PT ;  /* 0x0000006c6d6d7212 */ /* 0x000fe200078e3cff */
[C---:B------:R-:W-:Y:S01]  /*3710*/  IMAD.WIDE R54, R46.reuse, 0x2, R58 ;  /* 0x000000022e367825 */ /* 0x040fe200078e023a */
[----:B------:R-:W-:Y:S01]  /*3720*/  LOP3.LUT R97, R97, R96, RZ, 0x3c, !PT ;  /* 0x0000006061617212 */ /* 0x000fe200078e3cff */
[----:B------:R1:W5:Y:S01]  /*3730*/  @!P0 LDG.E.U16 R204, [R48.64] ;  /* 0x0000000630cc8981 */ /* 0x000362000c1e1500 */
[----:B------:R-:W-:Y:S01]  /*3740*/  PRMT R212, RZ, 0x7610, R212 ;  /* 0x00007610ffd47816 */ /* 0x000fe200000000d4 */
[----:B------:R-:W-:-:S04]  /*3750*/  IMAD.WIDE R64, R46, 0x2, R60 ;  /* 0x000000022e407825 */ /* 0x000fc800078e023c */
[----:B0-----:R-:W-:Y:S02]  /*3760*/  IMAD.MOV.U32 R62, RZ, RZ, R67 ;  /* 0x000000ffff3e7224 */ /* 0x001fe400078e0043 */
[----:B------:R-:W-:Y:S01]  /*3770*/  IMAD.MOV.U32 R63, RZ, RZ, R66 ;  /* 0x000000ffff3f7224 */ /* 0x000fe200078e0042 */
[----:B------:R-:W-:Y:S01]  /*3780*/  LOP3.LUT R107, R107, R106, RZ, 0x3c, !PT ;  /* 0x0000006a6b6b7212 */ /* 0x000fe200078e3cff */
[----:B-1----:R-:W-:Y:S01]  /*3790*/  IMAD.MOV.U32 R48, RZ, RZ, R68 ;  /* 0x000000ffff307224 */ /* 0x002fe200078e0044 */
[----:B------:R-:W-:Y:S01]  /*37a0*/  LOP3.LUT R108, R109, R108, RZ, 0x3c, !PT ;  /* 0x0000006c6d6c7212 */ /* 0x000fe200078e3cff */
[----:B------:R-:W-:Y:S01]  /*37b0*/  IMAD.MOV.U32 R49, RZ, RZ, R69 ;  /* 0x000000ffff317224 */ /* 0x000fe200078e0045 */
[----:B------:R0:W5:Y:S01]  /*37c0*/  @!P0 LDG.E.U16 R205, [R54.64] ;  /* 0x0000000636cd8981 */ /* 0x000162000c1e1500 */
[C---:B------:R-:W-:Y:S01]  /*37d0*/  IMAD.WIDE R100, R46.reuse, 0x2, R62 ;  /* 0x000000022e647825 */ /* 0x040fe200078e023e */
[----:B------:R-:W-:Y:S02]  /*37e0*/  PRMT R208, RZ, 0x7610, R208 ;  /* 0x00007610ffd07816 */ /* 0x000fe400000000d0 */
[----:B------:R1:W5:Y:S01]  /*37f0*/  @!P0 LDG.E.U16 R207, [R64.64] ;  /* 0x0000000640cf8981 */ /* 0x000362000c1e1500 */
[----:B------:R-:W-:Y:S01]  /*3800*/  PRMT R209, RZ, 0x7610, R209 ;  /* 0x00007610ffd17816 */ /* 0x000fe200000000d1 */
[C---:B------:R-:W-:Y:S01]  /*3810*/  IMAD.WIDE R66, R46.reuse, 0x2, R48 ;  /* 0x000000022e427825 */ /* 0x040fe200078e0230 */
[----:B------:R-:W-:Y:S01]  /*3820*/  PRMT R210, RZ, 0x7610, R210 ;  /* 0x00007610ffd27816 */ /* 0x000fe200000000d2 */
[----:B------:R1:W5:Y:S01]  /*3830*/  @!P0 LDG.E.U16 R212, [R100.64] ;  /* 0x0000000664d48981 */ /* 0x000362000c1e1500 */
[----:B------:R-:W-:Y:S01]  /*3840*/  LOP3.LUT R159, R159, R158, RZ, 0x3c, !PT ;  /* 0x0000009e9f9f7212 */ /* 0x000fe200078e3cff */
[----:B0-----:R-:W-:Y:S01]  /*3850*/  IMAD.MOV.U32 R54, RZ, RZ, R71 ;  /* 0x000000ffff367224 */ /* 0x001fe200078e0047 */
[----:B------:R-:W-:Y:S01]  /*3860*/  LOP3.LUT R157, R157, R156, RZ, 0x3c, !PT ;  /* 0x0000009c9d9d7212 */ /* 0x000fe200078e3cff */
[----:B------:R-:W-:Y:S01]  /*3870*/  IMAD.MOV.U32 R55, RZ, RZ, R70 ;  /* 0x000000ffff377224 */ /* 0x000fe200078e0046 */
[----:B------:R-:W-:Y:S01]  /*3880*/  LOP3.LUT R111, R111, R110, RZ, 0x3c, !PT ;  /* 0x0000006e6f6f7212 */ /* 0x000fe200078e3cff */
[C---:B-1----:R-:W-:Y:S01]  /*3890*/  IMAD.WIDE R64, R46.reuse, 0x2, R96 ;  /* 0x000000022e407825 */ /* 0x042fe200078e0260 */
[----:B------:R-:W-:Y:S01]  /*38a0*/  LOP3.LUT R106, R107, R106, RZ, 0x3c, !PT ;  /* 0x0000006a6b6a7212 */ /* 0x000fe200078e3cff */
[----:B------:R0:W5:Y:S01]  /*38b0*/  @!P0 LDG.E.U16 R209, [R66.64] ;  /* 0x0000000642d18981 */ /* 0x000162000c1e1500 */
[----:B------:R-:W-:Y:S01]  /*38c0*/  LOP3.LUT R109, R109, R108, RZ, 0x3c, !PT ;  /* 0x0000006c6d6d7212 */ /* 0x000fe200078e3cff */
[C---:B------:R-:W-:Y:S01]  /*38d0*/  IMAD.WIDE R68, R46.reuse, 0x2, R98 ;  /* 0x000000022e447825 */ /* 0x040fe200078e0262 */
[----:B------:R-:W-:Y:S01]  /*38e0*/  PRMT R211, RZ, 0x7610, R211 ;  /* 0x00007610ffd37816 */ /* 0x000fe200000000d3 */
[----:B------:R1:W5:Y:S01]  /*38f0*/  @!P0 LDG.E.U16 R208, [R64.64] ;  /* 0x0000000640d08981 */ /* 0x000362000c1e1500 */
[----:B------:R-:W-:Y:S01]  /*3900*/  LOP3.LUT R161, R161, R160, RZ, 0x3c, !PT ;  /* 0x000000a0a1a17212 */ /* 0x000fe200078e3cff */
[----:B------:R-:W-:Y:S01]  /*3910*/  IMAD.MOV.U32 R100, RZ, RZ, R213 ;  /* 0x000000ffff647224 */ /* 0x000fe200078e00d5 */
[----:B------:R-:W-:Y:S01]  /*3920*/  LOP3.LUT R158, R159, R158, RZ, 0x3c, !PT ;  /* 0x0000009e9f9e7212 */ /* 0x000fe200078e3cff */
[----:B------:R-:W-:Y:S01]  /*3930*/  IMAD.MOV.U32 R101, RZ, RZ, R214 ;  /* 0x000000ffff657224 */ /* 0x000fe200078e00d6 */
[----:B------:R-:W-:Y:S01]  /*3940*/  LOP3.LUT R156, R157, R156, RZ, 0x3c, !PT ;  /* 0x0000009c9d9c7212 */ /* 0x000fe200078e3cff */
[C---:B------:R-:W-:Y:S01]  /*3950*/  IMAD.WIDE R70, R46.reuse, 0x2, R54 ;  /* 0x000000022e467825 */ /* 0x040fe200078e0236 */
[----:B------:R-:W-:Y:S01]  /*3960*/  LOP3.LUT R110, R111, R110, RZ, 0x3c, !PT ;  /* 0x0000006e6f6e7212 */ /* 0x000fe200078e3cff */
[----:B------:R0:W5:Y:S01]  /*3970*/  @!P0 LDG.E.U16 R210, [R68.64] ;  /* 0x0000000644d28981 */ /* 0x000162000c1e1500 */
[----:B------:R-:W-:Y:S01]  /*3980*/  LOP3.LUT R107, R107, R106, RZ, 0x3c, !PT ;  /* 0x0000006a6b6b7212 */ /* 0x000fe200078e3cff */
[C---:B-1----:R-:W-:Y:S01]  /*3990*/  IMAD.WIDE R64, R46.reuse, 0x2, R102 ;  /* 0x000000022e407825 */ /* 0x042fe200078e0266 */
[----:B------:R-:W-:Y:S01]  /*39a0*/  PRMT R213, RZ, 0x7610, R213 ;  /* 0x00007610ffd57816 */ /* 0x000fe200000000d5 */
[----:B------:R1:W5:Y:S01]  /*39b0*/  @!P0 LDG.E.U16 R211, [R70.64] ;  /* 0x0000000646d38981 */ /* 0x000362000c1e1500 */
[----:B------:R-:W-:Y:S01]  /*39c0*/  PRMT R214, RZ, 0x7610, R214 ;  /* 0x00007610ffd67816 */ /* 0x000fe200000000d6 */
[----:B0-----:R-:W-:Y:S01]  /*39d0*/  IMAD.WIDE R66, R46, 0x2, R100 ;  /* 0x000000022e427825 */ /* 0x001fe200078e0264 */
[----:B------:R-:W-:-:S02]  /*39e0*/  PRMT R215, RZ, 0x7610, R215 ;  /* 0x00007610ffd77816 */ /* 0x000fc400000000d7 */
[----:B------:R-:W-:Y:S01]  /*39f0*/  LOP3.LUT R173, R173, R172, RZ, 0x3c, !PT ;  /* 0x000000acadad7212 */ /* 0x000fe200078e3cff */
[----:B------:R-:W-:Y:S01]  /*3a00*/  IMAD.WIDE R68, R46, 0x2, R108 ;  /* 0x000000022e447825 */ /* 0x000fe200078e026c */
[----:B------:R-:W-:Y:S01]  /*3a10*/  LOP3.LUT R167, R167, R166, RZ, 0x3c, !PT ;  /* 0x000000a6a7a77212 */ /* 0x000fe200078e3cff */
[----:B------:R0:W5:Y:S01]  /*3a20*/  @!P0 LDG.E.U16 R213, [R64.64] ;  /* 0x0000000640d58981 */ /* 0x000162000c1e1500 */
[----:B------:R-:W-:Y:S02]  /*3a30*/  LOP3.LUT R165, R165, R164, RZ, 0x3c, !PT ;  /* 0x000000a4a5a57212 */ /* 0x000fe400078e3cff */
[----:B------:R-:W-:Y:S02]  /*3a40*/  LOP3.LUT R160, R161, R160, RZ, 0x3c, !PT ;  /* 0x000000a0a1a07212 */ /* 0x000fe400078e3cff */
[----:B------:R-:W-:Y:S02]  /*3a50*/  LOP3.LUT R159, R159, R158, RZ, 0x3c, !PT ;  /* 0x0000009e9f9f7212 */ /* 0x000fe400078e3cff */
[----:B------:R-:W-:-:S02]  /*3a60*/  LOP3.LUT R157, R157, R156, RZ, 0x3c, !PT ;  /* 0x0000009c9d9d7212 */ /* 0x000fc400078e3cff */
[----:B------:R-:W-:Y:S01]  /*3a70*/  LOP3.LUT R111, R111, R110, RZ, 0x3c, !PT ;  /* 0x0000006e6f6f7212 */ /* 0x000fe200078e3cff */
[C---:B-1----:R-:W-:Y:S01]  /*3a80*/  IMAD.WIDE R70, R46.reuse, 0x2, R106 ;  /* 0x000000022e467825 */ /* 0x042fe200078e026a */
[----:B------:R-:W-:Y:S01]  /*3a90*/  PRMT R216, RZ, 0x7610, R216 ;  /* 0x00007610ffd87816 */ /* 0x000fe200000000d8 */
[----:B------:R1:W5:Y:S01]  /*3aa0*/  @!P0 LDG.E.U16 R214, [R66.64] ;  /* 0x0000000642d68981 */ /* 0x000362000c1e1500 */
[----:B------:R-:W-:Y:S02]  /*3ab0*/  LOP3.LUT R175, R175, R174, RZ, 0x3c, !PT ;  /* 0x000000aeafaf7212 */ /* 0x000fe400078e3cff */
[----:B------:R-:W-:Y:S01]  /*3ac0*/  LOP3.LUT R172, R173, R172, RZ, 0x3c, !PT ;  /* 0x000000acadac7212 */ /* 0x000fe200078e3cff */
[----:B------:R-:W-:Y:S01]  /*3ad0*/  IMAD.WIDE R218, R46, 0x2, R104 ;  /* 0x000000022eda7825 */ /* 0x000fe200078e0268 */
[----:B------:R-:W-:Y:S01]  /*3ae0*/  LOP3.LUT R166, R167, R166, RZ, 0x3c, !PT ;  /* 0x000000a6a7a67212 */ /* 0x000fe200078e3cff */
[----:B------:R1:W5:Y:S01]  /*3af0*/  @!P0 LDG.E.U16 R215, [R68.64] ;  /* 0x0000000644d78981 */ /* 0x000362000c1e1500 */
[----:B------:R-:W-:-:S02]  /*3b00*/  LOP3.LUT R164, R165, R164, RZ, 0x3c, !PT ;  /* 0x000000a4a5a47212 */ /* 0x000fc400078e3cff */
[----:B------:R-:W-:Y:S02]  /*3b10*/  PRMT R217, RZ, 0x7610, R217 ;  /* 0x00007610ffd97816 */ /* 0x000fe400000000d9 */
[----:B------:R-:W-:Y:S01]  /*3b20*/  LOP3.LUT R177, R177, R176, RZ, 0x3c, !PT ;  /* 0x000000b0b1b17212 */ /* 0x000fe200078e3cff */
[C---:B0-----:R-:W-:Y:S01]  /*3b30*/  IMAD.WIDE R64, R46.reuse, 0x2, R110 ;  /* 0x000000022e407825 */ /* 0x041fe200078e026e */
[----:B------:R-:W-:Y:S01]  /*3b40*/  LOP3.LUT R161, R161, R160, RZ, 0x3c, !PT ;  /* 0x000000a0a1a17212 */ /* 0x000fe200078e3cff */
[----:B------:R0:W5:Y:S01]  /*3b50*/  @!P0 LDG.E.U16 R216, [R70.64] ;  /* 0x0000000646d88981 */ /* 0x000162000c1e1500 */
[----:B------:R-:W-:Y:S01]  /*3b60*/  PRMT R220, RZ, 0x7610, R220 ;  /* 0x00007610ffdc7816 */ /* 0x000fe200000000dc */
[C---:B-1----:R-:W-:Y:S01]  /*3b70*/  IMAD.WIDE R66, R46.reuse, 0x2, R156 ;  /* 0x000000022e427825 */ /* 0x042fe200078e029c */
[----:B------:R-:W-:Y:S01]  /*3b80*/  PRMT R224, RZ, 0x7610, R224 ;  /* 0x00007610ffe07816 */ /* 0x000fe200000000e0 */
[----:B------:R1:W5:Y:S01]  /*3b90*/  @!P0 LDG.E.U16 R217, [R218.64] ;  /* 0x00000006dad98981 */ /* 0x000362000c1e1500 */
[----:B------:R-:W-:Y:S01]  /*3ba0*/  PRMT R223, RZ, 0x7610, R223 ;  /* 0x00007610ffdf7816 */ /* 0x000fe200000000df */
[----:B------:R-:W-:Y:S01]  /*3bb0*/  IMAD.WIDE R68, R46, 0x2, R158 ;  /* 0x000000022e447825 */ /* 0x000fe200078e029e */
[----:B------:R-:W-:Y:S01]  /*3bc0*/  LOP3.LUT R181, R181, R180, RZ, 0x3c, !PT ;  /* 0x000000b4b5b57212 */ /* 0x000fe200078e3cff */
[----:B------:R0:W5:Y:S01]  /*3bd0*/  @!P0 LDG.E.U16 R220, [R64.64] ;  /* 0x0000000640dc8981 */ /* 0x000162000c1e1500 */
[----:B------:R-:W-:-:S02]  /*3be0*/  LOP3.LUT R179, R179, R178, RZ, 0x3c, !PT ;  /* 0x000000b2b3b37212 */ /* 0x000fc400078e3cff */
[----:B------:R-:W-:Y:S02]  /*3bf0*/  LOP3.LUT R169, R169, R168, RZ, 0x3c, !PT ;  /* 0x000000a8a9a97212 */ /* 0x000fe400078e3cff */
[----:B------:R-:W-:Y:S02]  /*3c00*/  LOP3.LUT R174, R175, R174, RZ, 0x3c, !PT ;  /* 0x000000aeafae7212 */ /* 0x000fe400078e3cff */
[----:B------:R-:W-:Y:S02]  /*3c10*/  LOP3.LUT R173, R173, R172, RZ, 0x3c, !PT ;  /* 0x000000acadad7212 */ /* 0x000fe400078e3cff */
[----:B------:R-:W-:Y:S02]  /*3c20*/  LOP3.LUT R167, R167, R166, RZ, 0x3c, !PT ;  /* 0x000000a6a7a77212 */ /* 0x000fe400078e3cff */
[----:B------:R-:W-:Y:S02]  /*3c30*/  LOP3.LUT R165, R165, R164, RZ, 0x3c, !PT ;  /* 0x000000a4a5a57212 */ /* 0x000fe400078e3cff */
[----:B------:R-:W-:Y:S01]  /*3c40*/  LOP3.LUT R176, R177, R176, RZ, 0x3c, !PT ;  /* 0x000000b0b1b07212 */ /* 0x000fe200078e3cff */
[----:B0-----:R-:W-:Y:S01]  /*3c50*/  IMAD.WIDE R70, R46, 0x2, R160 ;  /* 0x000000022e467825 */ /* 0x001fe200078e02a0 */
[----:B------:R-:W-:Y:S01]  /*3c60*/  PRMT R222, RZ, 0x7610, R222 ;  /* 0x00007610ffde7816 */ /* 0x000fe200000000de */
[----:B------:R0:W5:Y:S01]  /*3c70*/  @!P0 LDG.E.U16 R224, [R66.64] ;  /* 0x0000000642e08981 */ /* 0x000162000c1e1500 */
[----:B------:R-:W-:-:S02]  /*3c80*/  LOP3.LUT R183, R183, R182, RZ, 0x3c, !PT ;  /* 0x000000b6b7b77212 */ /* 0x000fc400078e3cff */
[----:B------:R-:W-:Y:S01]  /*3c90*/  LOP3.LUT R180, R181, R180, RZ, 0x3c, !PT ;  /* 0x000000b4b5b47212 */ /* 0x000fe200078e3cff */
[C---:B-1----:R-:W-:Y:S01]  /*3ca0*/  IMAD.WIDE R218, R46.reuse, 0x2, R162 ;  /* 0x000000022eda7825 */ /* 0x042fe200078e02a2 */
[----:B------:R-:W-:Y:S01]  /*3cb0*/  LOP3.LUT R178, R179, R178, RZ, 0x3c, !PT ;  /* 0x000000b2b3b27212 */ /* 0x000fe200078e3cff */
[----:B------:R1:W5:Y:S01]  /*3cc0*/  @!P0 LDG.E.U16 R223, [R68.64] ;  /* 0x0000000644df8981 */ /* 0x000362000c1e1500 */
[----:B------:R-:W-:Y:S02]  /*3cd0*/  LOP3.LUT R168, R169, R168, RZ, 0x3c, !PT ;  /* 0x000000a8a9a87212 */ /* 0x000fe400078e3cff */
[----:B------:R-:W-:Y:S02]  /*3ce0*/  PRMT R221, RZ, 0x7610, R221 ;  /* 0x00007610ffdd7816 */ /* 0x000fe400000000dd */
[----:B------:R-:W-:Y:S01]  /*3cf0*/  LOP3.LUT R185, R185, R184, RZ, 0x3c, !PT ;  /* 0x000000b8b9b97212 */ /* 0x000fe200078e3cff */
[C---:B------:R-:W-:Y:S01]  /*3d00*/  IMAD.WIDE R64, R46.reuse, 0x2, R164 ;  /* 0x000000022e407825 */ /* 0x040fe200078e02a4 */
[----:B------:R-:W-:Y:S01]  /*3d10*/  LOP3.LUT R175, R175, R174, RZ, 0x3c, !PT ;  /* 0x000000aeafaf7212 */ /* 0x000fe200078e3cff */
[----:B------:R4:W5:Y:S01]  /*3d20*/  @!P0 LDG.E.U16 R222, [R70.64] ;  /* 0x0000000646de8981 */ /* 0x000962000c1e1500 */
[----:B------:R-:W-:Y:S01]  /*3d30*/  PRMT R226, RZ, 0x7610, R226 ;  /* 0x00007610ffe27816 */ /* 0x000fe200000000e2 */
[C---:B0-----:R-:W-:Y:S01]  /*3d40*/  IMAD.WIDE R66, R46.reuse, 0x2, R166 ;  /* 0x000000022e427825 */ /* 0x041fe200078e02a6 */
[----:B------:R-:W-:Y:S01]  /*3d50*/  PRMT R225, RZ, 0x7610, R225 ;  /* 0x00007610ffe17816 */ /* 0x000fe200000000e1 */
[----:B------:R0:W5:Y:S01]  /*3d60*/  @!P0 LDG.E.U16 R221, [R218.64] ;  /* 0x00000006dadd8981 */ /* 0x000162000c1e1500 */
[----:B------:R-:W-:Y:S01]  /*3d70*/  PRMT R229, RZ, 0x7610, R229 ;  /* 0x00007610ffe57816 */ /* 0x000fe200000000e5 */
[----:B-1----:R-:W-:Y:S01]  /*3d80*/  IMAD.WIDE R68, R46, 0x2, R172 ;  /* 0x000000022e447825 */ /* 0x002fe200078e02ac */
        /* <DEDUP_REMOVED lines=9> */
[----:B----4-:R-:W-:Y:S01]  /*3e20*/  IMAD.WIDE R70, R46, 0x2, R174 ;  /* 0x000000022e467825 */ /* 0x010fe200078e02ae */
[----:B------:R-:W-:Y:S01]  /*3e30*/  PRMT R228, RZ, 0x7610, R228 ;  /* 0x00007610ffe47816 */ /* 0x000fe200000000e4 */
[----:B------:R4:W5:Y:S01]  /*3e40*/  @!P0 LDG.E.U16 R225, [R66.64] ;  /* 0x0000000642e18981 */ /* 0x000962000c1e1500 */
[----:B------:R-:W-:-:S02]  /*3e50*/  LOP3.LUT R170, R171, R170, RZ, 0x3c, !PT ;  /* 0x000000aaabaa7212 */ /* 0x000fc400078e3cff */
[----:B------:R-:W-:Y:S01]  /*3e60*/  LOP3.LUT R114, R115, R114, RZ, 0x3c, !PT ;  /* 0x0000007273727212 */ /* 0x000fe200078e3cff */
[C---:B0-----:R-:W-:Y:S01]  /*3e70*/  IMAD.WIDE R218, R46.reuse, 0x2, R176 ;  /* 0x000000022eda7825 */ /* 0x041fe200078e02b0 */
[----:B------:R-:W-:Y:S01]  /*3e80*/  PRMT R227, RZ, 0x7610, R227 ;  /* 0x00007610ffe37816 */ /* 0x000fe200000000e3 */
[----:B------:R0:W5:Y:S01]  /*3e90*/  @!P0 LDG.E.U16 R229, [R68.64] ;  /* 0x0000000644e58981 */ /* 0x000162000c1e1500 */
[----:B------:R-:W-:Y:S01]  /*3ea0*/  LOP3.LUT R183, R183, R182, RZ, 0x3c, !PT ;  /* 0x000000b6b7b77212 */ /* 0x000fe200078e3cff */
[C---:B-1----:R-:W-:Y:S01]  /*3eb0*/  IMAD.WIDE R64, R46.reuse, 0x2, R168 ;  /* 0x000000022e407825 */ /* 0x042fe200078e02a8 */
[----:B------:R-:W-:Y:S01]  /*3ec0*/  PRMT R230, RZ, 0x7610, R230 ;  /* 0x00007610ffe67816 */ /* 0x000fe200000000e6 */
[----:B------:R1:W5:Y:S01]  /*3ed0*/  @!P0 LDG.E.U16 R228, [R70.64] ;  /* 0x0000000646e48981 */ /* 0x000362000c1e1500 */
[----:B------:R-:W-:Y:S01]  /*3ee0*/  PRMT R235, RZ, 0x7610, R235 ;  /* 0x00007610ffeb7816 */ /* 0x000fe200000000eb */
[C---:B----4-:R-:W-:Y:S01]  /*3ef0*/  IMAD.WIDE R66, R46.reuse, 0x2, R178 ;  /* 0x000000022e427825 */ /* 0x050fe200078e02b2 */
[----:B------:R-:W-:Y:S01]  /*3f00*/  PRMT R232, RZ, 0x7610, R232 ;  /* 0x00007610ffe87816 */ /* 0x000fe200000000e8 */
[----:B------:R4:W5:Y:S01]  /*3f10*/  @!P0 LDG.E.U16 R227, [R218.64] ;  /* 0x00000006dae38981 */ /* 0x000962000c1e1500 */
[----:B------:R-:W-:Y:S01]  /*3f20*/  LOP3.LUT R185, R185, R184, RZ, 0x3c, !PT ;  /* 0x000000b8b9b97212 */ /* 0x000fe200078e3cff */
[C---:B0-----:R-:W-:Y:S01]  /*3f30*/  IMAD.WIDE R68, R46.reuse, 0x2, R180 ;  /* 0x000000022e447825 */ /* 0x041fe200078e02b4 */
[----:B------:R-:W-:Y:S01]  /*3f40*/  LOP3.LUT R171, R171, R170, RZ, 0x3c, !PT ;  /* 0x000000aaabab7212 */ /* 0x000fe200078e3cff */
        /* <DEDUP_REMOVED lines=9> */
[----:B------:R-:W-:Y:S01]  /*3fe0*/  PRMT R233, RZ, 0x7610, R233 ;  /* 0x00007610ffe97816 */ /* 0x000fe200000000e9 */
[C---:B0-----:R-:W-:Y:S01]  /*3ff0*/  IMAD.WIDE R64, R46.reuse, 0x2, R114 ;  /* 0x000000022e407825 */ /* 0x041fe200078e0272 */
[----:B------:R-:W-:Y:S01]  /*4000*/  PRMT R239, RZ, 0x7610, R239 ;  /* 0x00007610ffef7816 */ /* 0x000fe200000000ef */
[----:B------:R-:W5:Y:S02]  /*4010*/  @!P0 LDG.E.U16 R237, [R70.64] ;  /* 0x0000000646ed8981 */ /* 0x000f64000c1e1500 */
[----:B-1----:R-:W-:-:S02]  /*4020*/  IMAD.WIDE R66, R46, 0x2, R170 ;  /* 0x000000022e427825 */ /* 0x002fc400078e02aa */
[----:B------:R-:W5:Y:S02]  /*4030*/  @!P0 LDG.E.U16 R234, [R218.64] ;  /* 0x00000006daea8981 */ /* 0x000f64000c1e1500 */
[----:B----4-:R-:W-:Y:S02]  /*4040*/  IMAD.WIDE R68, R46, 0x2, R186 ;  /* 0x000000022e447825 */ /* 0x010fe400078e02ba */
[----:B------:R-:W4:Y:S04]  /*4050*/  @!P0 LDG.E.U16 R231, [R64.64] ;  /* 0x0000000640e78981 */ /* 0x000f28000c1e1500 */
[----:B------:R-:W4:Y:S04]  /*4060*/  @!P0 LDG.E.U16 R233, [R66.64] ;  /* 0x0000000642e98981 */ /* 0x000f28000c1e1500 */
[----:B------:R-:W4:Y:S04]  /*4070*/  @!P0 LDG.E.U16 R239, [R68.64] ;  /* 0x0000000644ef8981 */ /* 0x000f28000c1e1500 */
[----:B--2---:R-:W-:Y:S04]  /*4080*/  STS.U16 [R150], R72 ;  /* 0x0000004896007388 */ /* 0x004fe80000000400 */
[----:B------:R-:W-:Y:S04]  /*4090*/  STS.U16 [R150+0x200], R74 ;  /* 0x0002004a96007388 */ /* 0x000fe80000000400 */
[----:B------:R-:W-:Y:S04]  /*40a0*/  STS.U16 [R150+0x400], R76 ;  /* 0x0004004c96007388 */ /* 0x000fe80000000400 */
[----:B------:R-:W-:Y:S04]  /*40b0*/  STS.U16 [R150+0x600], R78 ;  /* 0x0006004e96007388 */ /* 0x000fe80000000400 */
[----:B------:R-:W-:Y:S04]  /*40c0*/  STS.U16 [R150+0x800], R80 ;  /* 0x0008005096007388 */ /* 0x000fe80000000400 */
[----:B------:R-:W-:Y:S04]  /*40d0*/  STS.U16 [R150+0xa00], R82 ;  /* 0x000a005296007388 */ /* 0x000fe80000000400 */
[----:B------:R-:W-:Y:S04]  /*40e0*/  STS.U16 [R150+0xc00], R88 ;  /* 0x000c005896007388 */ /* 0x000fe80000000400 */
[----:B------:R-:W-:Y:S04]  /*40f0*/  STS.U16 [R150+0xe00], R90 ;  /* 0x000e005a96007388 */ /* 0x000fe80000000400 */
[----:B------:R-:W-:Y:S04]  /*4100*/  STS.U16 [R150+0x1000], R188 ;  /* 0x001000bc96007388 */ /* 0x000fe80000000400 */
[----:B---3--:R-:W-:Y:S04]  /*4110*/  STS.U16 [R150+0x1200], R190 ;  /* 0x001200be96007388 */ /* 0x008fe80000000400 */
[----:B------:R-:W-:Y:S04]  /*4120*/  STS.U16 [R150+0x1400], R192 ;  /* 0x001400c096007388 */ /* 0x000fe80000000400 */
[----:B------:R-:W-:Y:S04]  /*4130*/  STS.U16 [R150+0x1600], R194 ;  /* 0x001600c296007388 */ /* 0x000fe80000000400 */
[----:B-----5:R-:W-:Y:S04]  /*4140*/  STS.U16 [R150+0x1800], R196 ;  /* 0x001800c496007388 */ /* 0x020fe80000000400 */
        /* <DEDUP_REMOVED lines=48> */
[----:B----4-:R-:W-:Y:S04]  /*4450*/  STS.U16 [R152+0x2f00], R231 ;  /* 0x002f00e798007388 */ /* 0x010fe80000000400 */
[----:B------:R-:W-:Y:S04]  /*4460*/  STS.U16 [R152+0x3700], R233 ;  /* 0x003700e998007388 */ /* 0x000fe80000000400 */
[----:B------:R-:W-:Y:S04]  /*4470*/  STS.U16 [R152+0x3f00], R239 ;  /* 0x003f00ef98007388 */ /* 0x000fe80000000400 */
[----:B------:R-:W-:Y:S06]  /*4480*/  BAR.SYNC.DEFER_BLOCKING 0x0 ;  /* 0x0000000000007b1d */ /* 0x000fec0000010000 */
[----:B------:R-:W-:Y:S04]  /*4490*/  LDSM.16.MT88.4 R68, [R10] ;  /* 0x000000000a44783b */ /* 0x000fe80000004200 */
[----:B------:R-:W0:Y:S04]  /*44a0*/  LDSM.16.M88.4 R88, [R151+0x2000] ;  /* 0x002000009758783b */ /* 0x000e280000000200 */
[----:B------:R-:W1:Y:S04]  /*44b0*/  LDSM.16.M88.4 R64, [R151+0x3000] ;  /* 0x003000009740783b */ /* 0x000e680000000200 */
[----:B------:R-:W2:Y:S04]  /*44c0*/  LDSM.16.MT88.4 R80, [R10+0x400] ;  /* 0x000400000a50783b */ /* 0x000ea80000004200 */
[----:B------:R-:W-:Y:S04]  /*44d0*/  LDSM.16.MT88.4 R76, [R10+0x800] ;  /* 0x000800000a4c783b */ /* 0x000fe80000004200 */
[----:B------:R-:W3:Y:S01]  /*44e0*/  LDSM.16.M88.4 R72, [R154+0x2000] ;  /* 0x002000009a48783b */ /* 0x000ee20000000200 */
[C---:B0-----:R-:W-:Y:S08]  /*44f0*/  HMMA.16816.F32.BF16 R92, R68.reuse, R88, R92 ;  /* 0x00000058445c723c */ /* 0x041ff0000004185c */
[----:B-1----:R-:W-:Y:S01]  /*4500*/  HMMA.16816.F32.BF16 R84, R68, R64, R84 ;  /* 0x000000404454723c */ /* 0x002fe20000041854 */
[----:B------:R-:W0:-:S15]  /*4510*/  LDSM.16.M88.4 R68, [R154+0x3000] ;  /* 0x003000009a44783b */ /* 0x000e1e0000000200 */
[C---:B--2---:R-:W-:Y:S01]  /*4520*/  HMMA.16816.F32.BF16 R92, R80.reuse, R90, R92 ;  /* 0x0000005a505c723c */ /* 0x044fe2000004185c */
[----:B------:R-:W-:Y:S07]  /*4530*/  LDSM.16.M88.4 R88, [R151+0x3080] ;  /* 0x003080009758783b */ /* 0x000fee0000000200 */
[----:B------:R-:W-:Y:S01]  /*4540*/  HMMA.16816.F32.BF16 R84, R80, R66, R84 ;  /* 0x000000425054723c */ /* 0x000fe20000041854 */
[----:B------:R-:W1:Y:S04]  /*4550*/  LDSM.16.MT88.4 R64, [R10+0xc00] ;  /* 0x000c00000a40783b */ /* 0x000e680000004200 */
[----:B------:R-:W-:Y:S11]  /*4560*/  LDSM.16.MT88.4 R80, [R10+0x1000] ;  /* 0x001000000a50783b */ /* 0x000ff60000004200 */
[C---:B---3--:R-:W-:Y:S08]  /*4570*/  HMMA.16816.F32.BF16 R92, R76.reuse, R72, R92 ;  /* 0x000000484c5c723c */ /* 0x048ff0000004185c */
[----:B0-----:R-:W-:Y:S01]  /*4580*/  HMMA.16816.F32.BF16 R76, R76, R68, R84 ;  /* 0x000000444c4c723c */ /* 0x001fe20000041854 */
[----:B------:R-:W0:-:S15]  /*4590*/  LDSM.16.M88.4 R84, [R151+0x2080] ;  /* 0x002080009754783b */ /* 0x000e1e0000000200 */
[C---:B-1----:R-:W-:Y:S08]  /*45a0*/  HMMA.16816.F32.BF16 R92, R64.reuse, R74, R92 ;  /* 0x0000004a405c723c */ /* 0x042ff0000004185c */
[----:B------:R-:W-:Y:S01]  /*45b0*/  HMMA.16816.F32.BF16 R76, R64, R70, R76 ;  /* 0x00000046404c723c */ /* 0x000fe2000004184c */
[----:B------:R-:W1:Y:S01]  /*45c0*/  LDSM.16.MT88.4 R64, [R10+0x1400] ;  /* 0x001400000a40783b */ /* 0x000e620000004200 */
[----:B------:R-:W-:-:S04]  /*45d0*/  IMAD.WIDE R68, R44, 0x2, R182 ;  /* 0x000000022c447825 */ /* 0x000fc800078e02b6 */
[----:B------:R-:W-:-:S04]  /*45e0*/  IMAD.WIDE R72, R44, 0x2, R180 ;  /* 0x000000022c487825 */ /* 0x000fc800078e02b4 */
[----:B------:R-:W-:-:S06]  /*45f0*/  IMAD.WIDE R70, R44, 0x2, R184 ;  /* 0x000000022c467825 */ /* 0x000fcc00078e02b8 */
[C---:B0-----:R-:W-:Y:S08]  /*4600*/  HMMA.16816.F32.BF16 R92, R80.reuse, R84, R92 ;  /* 0x00000054505c723c */ /* 0x041ff0000004185c */
[----:B------:R-:W-:Y:S07]  /*4610*/  HMMA.16816.F32.BF16 R80, R80, R88, R76 ;  /* 0x000000585050723c */ /* 0x000fee000004184c */
[----:B------:R-:W-:-:S04]  /*4620*/  IMAD.WIDE R76, R44, 0x2, R178 ;  /* 0x000000022c4c7825 */ /* 0x000fc800078e02b2 */
[----:B------:R-:W-:Y:S02]  /*4630*/  IMAD.MOV.U32 R179, RZ, RZ, R76 ;  /* 0x000000ffffb37224 */ /* 0x000fe400078e004c */
[----:B------:R-:W-:Y:S02]  /*4640*/  IMAD.MOV.U32 R178, RZ, RZ, R77 ;  /* 0x000000ffffb27224 */ /* 0x000fe400078e004d */
[----:B------:R-:W-:-:S04]  /*4650*/  IMAD.WIDE R78, R44, 0x2, R174 ;  /* 0x000000022c4e7825 */ /* 0x000fc800078e02ae */
[----:B------:R-:W-:-:S04]  /*4660*/  IMAD.WIDE R76, R44, 0x2, R172 ;  /* 0x000000022c4c7825 */ /* 0x000fc800078e02ac */
[----:B------:R-:W-:Y:S02]  /*4670*/  IMAD.MOV.U32 R185, RZ, RZ, R70 ;  /* 0x000000ffffb97224 */ /* 0x000fe400078e0046 */
[----:B------:R-:W-:Y:S02]  /*4680*/  IMAD.MOV.U32 R184, RZ, RZ, R71 ;  /* 0x000000ffffb87224 */ /* 0x000fe400078e0047 */
[----:B------:R-:W-:Y:S02]  /*4690*/  IMAD.MOV.U32 R183, RZ, RZ, R68 ;  /* 0x000000ffffb77224 */ /* 0x000fe400078e0044 */
[----:B------:R-:W-:Y:S02]  /*46a0*/  IMAD.MOV.U32 R182, RZ, RZ, R69 ;  /* 0x000000ffffb67224 */ /* 0x000fe400078e0045 */
[----:B------:R-:W-:Y:S01]  /*46b0*/  IMAD.MOV.U32 R181, RZ, RZ, R72 ;  /* 0x000000ffffb57224 */ /* 0x000fe200078e0048 */
[----:B------:R-:W-:Y:S01]  /*46c0*/  LDSM.16.MT88.4 R68, [R10+0x1800] ;  /* 0x001800000a44783b */ /* 0x000fe20000004200 */
[----:B------:R-:W-:-:S02]  /*46d0*/  IMAD.MOV.U32 R180, RZ, RZ, R73 ;  /* 0x000000ffffb47224 */ /* 0x000fc400078e0049 */
[----:B------:R-:W-:Y:S01]  /*46e0*/  IMAD.MOV.U32 R175, RZ, RZ, R78 ;  /* 0x000000ffffaf7224 */ /* 0x000fe200078e004e */
[----:B------:R-:W0:Y:S01]  /*46f0*/  LDSM.16.M88.4 R72, [R154+0x2080] ;  /* 0x002080009a48783b */ /* 0x000e220000000200 */
[----:B------:R-:W-:Y:S02]  /*4700*/  IMAD.MOV.U32 R174, RZ, RZ, R79 ;  /* 0x000000ffffae7224 */ /* 0x000fe400078e004f */
[----:B------:R-:W-:Y:S02]  /*4710*/  IMAD.MOV.U32 R173, RZ, RZ, R76 ;  /* 0x000000ffffad7224 */ /* 0x000fe400078e004c */
[----:B------:R-:W-:Y:S02]  /*4720*/  IMAD.MOV.U32 R172, RZ, RZ, R77 ;  /* 0x000000ffffac7224 */ /* 0x000fe400078e004d */
[----:B------:R-:W2:Y:S01]  /*4730*/  LDSM.16.M88.4 R76, [R154+0x3080] ;  /* 0x003080009a4c783b */ /* 0x000ea20000000200 */
[----:B------:R-:W-:-:S04]  /*4740*/  IMAD.WIDE R84, R44, 0x2, R176 ;  /* 0x000000022c547825 */ /* 0x000fc800078e02b0 */
[----:B------:R-:W-:Y:S02]  /*4750*/  IMAD.MOV.U32 R177, RZ, RZ, R84 ;  /* 0x000000ffffb17224 */ /* 0x000fe400078e0054 */
[----:B------:R-:W-:Y:S02]  /*4760*/  IMAD.MOV.U32 R176, RZ, RZ, R85 ;  /* 0x000000ffffb07224 */ /* 0x000fe400078e0055 */
[----:B------:R-:W-:Y:S01]  /*4770*/  IMAD.WIDE R84, R44, 0x2, R170 ;  /* 0x000000022c547825 */ /* 0x000fe200078e02aa */
[----:B-1----:R-:W-:Y:S03]  /*4780*/  HMMA.16816.F32.BF16 R92, R64, R86, R92 ;  /* 0x00000056405c723c */ /* 0x002fe6000004185c */
[----:B------:R-:W-:Y:S02]  /*4790*/  IMAD.MOV.U32 R171, RZ, RZ, R84 ;  /* 0x000000ffffab7224 */ /* 0x000fe400078e0054 */
[----:B------:R-:W-:-:S02]  /*47a0*/  IMAD.MOV.U32 R170, RZ, RZ, R85 ;  /* 0x000000ffffaa7224 */ /* 0x000fc400078e0055 */
[C---:B------:R-:W-:Y:S01]  /*47b0*/  IMAD.WIDE R86, R44.reuse, 0x2, R166 ;  /* 0x000000022c567825 */ /* 0x040fe200078e02a6 */
[----:B------:R-:W-:Y:S03]  /*47c0*/  HMMA.16816.F32.BF16 R80, R64, R90, R80 ;  /* 0x0000005a4050723c */ /* 0x000fe60000041850 */
[----:B------:R-:W-:-:S04]  /*47d0*/  IMAD.WIDE R84, R44, 0x2, R164 ;  /* 0x000000022c547825 */ /* 0x000fc800078e02a4 */
[----:B------:R-:W-:Y:S02]  /*47e0*/  IMAD.MOV.U32 R167, RZ, RZ, R86 ;  /* 0x000000ffffa77224 */ /* 0x000fe400078e0056 */
[----:B------:R-:W-:Y:S02]  /*47f0*/  IMAD.MOV.U32 R166, RZ, RZ, R87 ;  /* 0x000000ffffa67224 */ /* 0x000fe400078e0057 */
[----:B------:R-:W-:Y:S02]  /*4800*/  IMAD.MOV.U32 R165, RZ, RZ, R84 ;  /* 0x000000ffffa57224 */ /* 0x000fe400078e0054 */
[----:B------:R-:W-:Y:S02]  /*4810*/  IMAD.MOV.U32 R164, RZ, RZ, R85 ;  /* 0x000000ffffa47224 */ /* 0x000fe400078e0055 */
[----:B------:R-:W1:Y:S01]  /*4820*/  LDSM.16.MT88.4 R84, [R10+0x1c00] ;  /* 0x001c00000a54783b */ /* 0x000e620000004200 */
[C---:B0-----:R-:W-:Y:S08]  /*4830*/  HMMA.16816.F32.BF16 R92, R68.reuse, R72, R92 ;  /* 0x00000048445c723c */ /* 0x041ff0000004185c */
[----:B--2---:R-:W-:Y:S01]  /*4840*/  HMMA.16816.F32.BF16 R80, R68, R76, R80 ;  /* 0x0000004c4450723c */ /* 0x004fe20000041850 */
[----:B------:R-:W-:Y:S01]  /*4850*/  IADD3 R155, R155, -0x1, RZ ;  /* 0xffffffff9b9b7810 */ /* 0x000fe20007ffe0ff */
[----:B------:R-:W-:-:S03]  /*4860*/  IMAD.WIDE R64, R44, 0x2, R158 ;  /* 0x000000022c407825 */ /* 0x000fc600078e029e */
[----:B------:R-:W-:Y:S01]  /*4870*/  ISETP.NE.U32.AND P0, PT, R155, RZ, PT ;  /* 0x000000ff9b00720c */ /* 0x000fe20003f05070 */
[----:B------:R-:W-:-:S04]  /*4880*/  IMAD.WIDE R66, R44, 0x2, R156 ;  /* 0x000000022c427825 */ /* 0x000fc800078e029c */
[----:B------:R-:W-:Y:S02]  /*4890*/  IMAD.MOV.U32 R159, RZ, RZ, R64 ;  /* 0x000000ffff9f7224 */ /* 0x000fe400078e0040 */
[----:B------:R-:W-:Y:S02]  /*48a0*/  IMAD.MOV.U32 R158, RZ, RZ, R65 ;  /* 0x000000ffff9e7224 */ /* 0x000fe400078e0041 */
[----:B------:R-:W-:-:S04]  /*48b0*/  IMAD.WIDE R64, R44, 0x2, R114 ;  /* 0x000000022c407825 */ /* 0x000fc800078e0272 */
[----:B------:R-:W-:-:S04]  /*48c0*/  IMAD.WIDE R88, R44, 0x2, R168 ;  /* 0x000000022c587825 */ /* 0x000fc800078e02a8 */
[----:B------:R-:W-:-:S04]  /*48d0*/  IMAD.WIDE R54, R44, 0x2, R54 ;  /* 0x000000022c367825 */ /* 0x000fc800078e0236 */
[----:B------:R-:W-:-:S04]  /*48e0*/  IMAD.WIDE R48, R44, 0x2, R48 ;  /* 0x000000022c307825 */ /* 0x000fc800078e0230 */
[----:B------:R-:W-:Y:S02]  /*48f0*/  IMAD.MOV.U32 R157, RZ, RZ, R66 ;  /* 0x000000ffff9d7224 */ /* 0x000fe400078e0042 */
[----:B------:R-:W-:Y:S02]  /*4900*/  IMAD.MOV.U32 R156, RZ, RZ, R67 ;  /* 0x000000ffff9c7224 */ /* 0x000fe400078e0043 */
[----:B------:R-:W-:Y:S02]  /*4910*/  IMAD.MOV.U32 R115, RZ, RZ, R64 ;  /* 0x000000ffff737224 */ /* 0x000fe400078e0040 */
[----:B------:R-:W-:Y:S02]  /*4920*/  IMAD.MOV.U32 R114, RZ, RZ, R65 ;  /* 0x000000ffff727224 */ /* 0x000fe400078e0041 */
[----:B------:R-:W-:Y:S01]  /*4930*/  IMAD.WIDE R66, R44, 0x2, R106 ;  /* 0x000000022c427825 */ /* 0x000fe200078e026a */
[----:B-1----:R-:W-:Y:S01]  /*4940*/  HMMA.16816.F32.BF16 R92, R84, R74, R92 ;  /* 0x0000004a545c723c */ /* 0x002fe2000004185c */
[----:B------:R-:W-:-:S02]  /*4950*/  UIADD3 UR4, UR4, -0x80, URZ ;  /* 0xffffff8004047890 */ /* 0x000fc4000fffe03f */
[----:B------:R-:W-:Y:S02]  /*4960*/  IMAD.MOV.U32 R169, RZ, RZ, R88 ;  /* 0x000000ffffa97224 */ /* 0x000fe400078e0058 */
[----:B------:R-:W-:Y:S02]  /*4970*/  IMAD.MOV.U32 R168, RZ, RZ, R89 ;  /* 0x000000ffffa87224 */ /* 0x000fe400078e0059 */
[C---:B------:R-:W-:Y:S01]  /*4980*/  IMAD.WIDE R64, R44.reuse, 0x2, R108 ;  /* 0x000000022c407825 */ /* 0x040fe200078e026c */
[----:B------:R-:W-:Y:S03]  /*4990*/  HMMA.16816.F32.BF16 R84, R84, R78, R80 ;  /* 0x0000004e5454723c */ /* 0x000fe60000041850 */
[----:B------:R-:W-:-:S04]  /*49a0*/  IMAD.WIDE R100, R44, 0x2, R100 ;  /* 0x000000022c647825 */ /* 0x000fc800078e0264 */
[----:B------:R-:W-:-:S04]  /*49b0*/  IMAD.WIDE R62, R44, 0x2, R62 ;  /* 0x000000022c3e7825 */ /* 0x000fc800078e023e */
[----:B------:R-:W-:Y:S02]  /*49c0*/  IMAD.MOV.U32 R71, RZ, RZ, R54 ;  /* 0x000000ffff477224 */ /* 0x000fe400078e0036 */
[----:B------:R-:W-:Y:S02]  /*49d0*/  IMAD.MOV.U32 R70, RZ, RZ, R55 ;  /* 0x000000ffff467224 */ /* 0x000fe400078e0037 */
[----:B------:R-:W-:Y:S02]  /*49e0*/  IMAD.MOV.U32 R68, RZ, RZ, R48 ;  /* 0x000000ffff447224 */ /* 0x000fe400078e0030 */
[----:B------:R-:W-:Y:S02]  /*49f0*/  IMAD.MOV.U32 R69, RZ, RZ, R49 ;  /* 0x000000ffff457224 */ /* 0x000fe400078e0031 */
[----:B------:R-:W-:-:S04]  /*4a00*/  IMAD.WIDE R88, R44, 0x2, R160 ;  /* 0x000000022c587825 */ /* 0x000fc800078e02a0 */
[----:B------:R-:W-:-:S04]  /*4a10*/  IMAD.WIDE R72, R44, 0x2, R110 ;  /* 0x000000022c487825 */ /* 0x000fc800078e026e */
[----:B------:R-:W-:-:S04]  /*4a20*/  IMAD.WIDE R54, R44, 0x2, R96 ;  /* 0x000000022c367825 */ /* 0x000fc800078e0260 */
        /* <DEDUP_REMOVED lines=8> */
[----:B------:R-:W-:Y:S02]  /*4ab0*/  IMAD.MOV.U32 R213, RZ, RZ, R100 ;  /* 0x000000ffffd57224 */ /* 0x000fe400078e0064 */
[----:B------:R-:W-:-:S02]  /*4ac0*/  IMAD.MOV.U32 R214, RZ, RZ, R101 ;  /* 0x000000ffffd67224 */ /* 0x000fc400078e0065 */
[----:B------:R-:W-:Y:S02]  /*4ad0*/  IMAD.MOV.U32 R67, RZ, RZ, R62 ;  /* 0x000000ffff437224 */ /* 0x000fe400078e003e */
[----:B------:R-:W-:Y:S02]  /*4ae0*/  IMAD.MOV.U32 R66, RZ, RZ, R63 ;  /* 0x000000ffff427224 */ /* 0x000fe400078e003f */
[----:B------:R-:W-:-:S04]  /*4af0*/  IMAD.WIDE R186, R44, 0x2, R186 ;  /* 0x000000022cba7825 */ /* 0x000fc800078e02ba */
[----:B------:R-:W-:-:S04]  /*4b00*/  IMAD.WIDE R162, R44, 0x2, R162 ;  /* 0x000000022ca27825 */ /* 0x000fc800078e02a2 */
[----:B------:R-:W-:Y:S02]  /*4b10*/  IMAD.MOV.U32 R161, RZ, RZ, R88 ;  /* 0x000000ffffa17224 */ /* 0x000fe400078e0058 */
[----:B------:R-:W-:Y:S02]  /*4b20*/  IMAD.MOV.U32 R160, RZ, RZ, R89 ;  /* 0x000000ffffa07224 */ /* 0x000fe400078e0059 */
        /* <DEDUP_REMOVED lines=11> */
[----:B------:R-:W-:-:S04]  /*4be0*/  IMAD.WIDE R52, R45, 0x2, R52 ;  /* 0x000000022d347825 */ /* 0x000fc800078e0234 */
[----:B------:R-:W-:Y:S02]  /*4bf0*/  IMAD.MOV.U32 R101, RZ, RZ, R58 ;  /* 0x000000ffff657224 */ /* 0x000fe400078e003a */
[----:B------:R-:W-:Y:S02]  /*4c00*/  IMAD.MOV.U32 R100, RZ, RZ, R59 ;  /* 0x000000ffff647224 */ /* 0x000fe400078e003b */
[----:B------:R-:W-:Y:S02]  /*4c10*/  IMAD.MOV.U32 R63, RZ, RZ, R56 ;  /* 0x000000ffff3f7224 */ /* 0x000fe400078e0038 */
[----:B------:R-:W-:Y:S01]  /*4c20*/  IMAD.MOV.U32 R65, RZ, RZ, R57 ;  /* 0x000000ffff417224 */ /* 0x000fe200078e0039 */
[----:B------:R-:W-:Y:S01]  /*4c30*/  @!P0 CALL.REL.NOINC `(.L_x_1) ;  /* 0x0000001000008944 */ /* 0x000fe20003c00000 */
[----:B------:R-:W-:Y:S05]  /*4c40*/  BRA `(.L_x_2) ;  /* 0xffffe17000007947 */ /* 0x000fea000383ffff */
.L_x_1:
[----:B------:R-:W-:Y:S02]  /*4c50*/  F2FP.BF16.PACK_AB R87, R87, R95 ;  /* 0x0000005f5757723e */ /* 0x000fe400000010ff */
[----:B------:R-:W-:Y:S02]  /*4c60*/  F2FP.BF16.PACK_AB R86, R86, R94 ;  /* 0x0000005e5656723e */ /* 0x000fe400000010ff */
[----:B------:R-:W-:-:S02]  /*4c70*/  F2FP.BF16.PACK_AB R85, R85, R93 ;  /* 0x0000005d5555723e */ /* 0x000fc400000010ff */
[----:B------:R-:W-:Y:S02]  /*4c80*/  F2FP.BF16.PACK_AB R84, R84, R92 ;  /* 0x0000005c5454723e */ /* 0x000fe400000010ff */
.L_x_0:
[----:B------:R-:W-:Y:S01]  /*4c90*/  BAR.SYNC.DEFER_BLOCKING 0x0 ;  /* 0x0000000000007b1d */ /* 0x000fe20000010000 */
[----:B------:R-:W-:Y:S02]  /*4ca0*/  ISETP.NE.U32.AND P0, PT, R7, RZ, PT ;  /* 0x000000ff0700720c */ /* 0x000fe40003f05070 */
[----:B------:R-:W-:Y:S02]  /*4cb0*/  LOP3.LUT R6, R6, 0x40, RZ, 0xc0, !PT ;  /* 0x0000004006067812 */ /* 0x000fe400078ec0ff */
[----:B------:R-:W-:Y:S02]  /*4cc0*/  SEL R10, RZ, 0x404, !P0 ;  /* 0x00000404ff0a7807 */ /* 0x000fe40004000000 */
[----:B------:R-:W-:Y:S02]  /*4cd0*/  LOP3.LUT R11, R0, 0x20, RZ, 0xc0, !PT ;  /* 0x00000020000b7812 */ /* 0x000fe400078ec0ff */
[--C-:B------:R-:W-:Y:S02]  /*4ce0*/  SHF.R.S32.HI R13, RZ, 0x3, R0.reuse ;  /* 0x00000003ff0d7819 */ /* 0x100fe40000011400 */
[----:B------:R-:W-:Y:S01]  /*4cf0*/  SHF.R.S32.HI R12, RZ, 0x4, R0 ;  /* 0x00000004ff0c7819 */ /* 0x000fe20000011400 */
[----:B------:R-:W-:Y:S01]  /*4d00*/  IMAD R6, R11, 0x8, R6 ;  /* 0x000000080b067824 */ /* 0x000fe200078e0206 */
[----:B------:R-:W-:-:S02]  /*4d10*/  LOP3.LUT R5, R10, 0x3c, R5, 0x78, !PT ;  /* 0x0000003c0a057812 */ /* 0x000fc400078e7805 */
[----:B------:R-:W-:Y:S02]  /*4d20*/  SGXT R0, R13, 0x1 ;  /* 0x000000010d00781a */ /* 0x000fe40000000200 */
[----:B------:R-:W-:Y:S01]  /*4d30*/  SGXT R12, R12, 0x1 ;  /* 0x000000010c0c781a */ /* 0x000fe20000000200 */
[----:B------:R-:W-:Y:S01]  /*4d40*/  IMAD.IADD R6, R6, 0x1, R5 ;  /* 0x0000000106067824 */ /* 0x000fe200078e0205 */
[----:B------:R-:W-:Y:S01]  /*4d50*/  LOP3.LUT R13, R0, 0x240, RZ, 0xc0, !PT ;  /* 0x00000240000d7812 */ /* 0x000fe200078ec0ff */
[----:B------:R-:W-:Y:S01]  /*4d60*/  IMAD R5, R2, c[0x0][0x194], RZ ;  /* 0x0000650002057a24 */ /* 0x000fe200078e02ff */
[----:B------:R-:W-:Y:S02]  /*4d70*/  LOP3.LUT R12, R12, 0x404, RZ, 0xc0, !PT ;  /* 0x000004040c0c7812 */ /* 0x000fe400078ec0ff */
[----:B------:R-:W-:Y:S01]  /*4d80*/  LOP3.LUT R13, R13, 0x38, R8, 0xf8, !PT ;  /* 0x000000380d0d7812 */ /* 0x000fe200078ef808 */
[----:B------:R-:W-:Y:S01]  /*4d90*/  STS [R6], R84 ;  /* 0x0000005406007388 */ /* 0x000fe20000000800 */
[----:B------:R-:W-:Y:S01]  /*4da0*/  LOP3.LUT R8, R6, 0x40, RZ, 0x3c, !PT ;  /* 0x0000004006087812 */ /* 0x000fe200078e3cff */
[----:B------:R-:W-:Y:S01]  /*4db0*/  IMAD R12, R11, 0x4, R12 ;  /* 0x000000040b0c7824 */ /* 0x000fe200078e020c */
[----:B------:R-:W-:Y:S01]  /*4dc0*/  LOP3.LUT R0, R9, R3, RZ, 0xfc, !PT ;  /* 0x0000000309007212 */ /* 0x000fe200078efcff */
[----:B------:R-:W-:Y:S01]  /*4dd0*/  STS [R6+0x80], R85 ;  /* 0x0000805506007388 */ /* 0x000fe20000000800 */
[----:B------:R-:W-:-:S02]  /*4de0*/  ISETP.GE.AND P0, PT, R2, c[0x0][0x178], PT ;  /* 0x00005e0002007a0c */ /* 0x000fc40003f06270 */
[----:B------:R-:W-:Y:S01]  /*4df0*/  LOP3.LUT R12, R12, R13, R7, 0xf6, !PT ;  /* 0x0000000d0c0c7212 */ /* 0x000fe200078ef607 */
[----:B------:R-:W-:Y:S01]  /*4e00*/  STS [R8+0x200], R86 ;  /* 0x0002005608007388 */ /* 0x000fe20000000800 */
[C---:B------:R-:W-:Y:S01]  /*4e10*/  LOP3.LUT R3, R9.reuse, R4, RZ, 0xfc, !PT ;  /* 0x0000000409037212 */ /* 0x040fe200078efcff */
[----:B------:R-:W-:Y:S01]  /*4e20*/  IMAD R16, R0, c[0x0][0x198], RZ ;  /* 0x0000660000107a24 */ /* 0x000fe200078e02ff */
[----:B------:R-:W-:Y:S01]  /*4e30*/  LOP3.LUT R10, R12, 0x4, RZ, 0x3c, !PT ;  /* 0x000000040c0a7812 */ /* 0x000fe200078e3cff */
[----:B------:R0:W-:Y:S01]  /*4e40*/  STS [R8+0x280], R87 ;  /* 0x0002805708007388 */ /* 0x0001e20000000800 */
[----:B------:R-:W-:-:S03]  /*4e50*/  LOP3.LUT R2, R9, 0x4, R4, 0xfe, !PT ;  /* 0x0000000409027812 */ /* 0x000fc600078efe04 */
[----:B------:R-:W-:Y:S01]  /*4e60*/  BAR.SYNC.DEFER_BLOCKING 0x0 ;  /* 0x0000000000007b1d */ /* 0x000fe20000010000 */
[C---:B------:R-:W-:Y:S01]  /*4e70*/  ISETP.LT.AND P1, PT, R3.reuse, c[0x0][0x17c], !P0 ;  /* 0x00005f0003007a0c */ /* 0x040fe20004721270 */
[----:B------:R-:W-:Y:S01]  /*4e80*/  IMAD R3, R3, c[0x0][0x198], RZ ;  /* 0x0000660003037a24 */ /* 0x000fe200078e02ff */
[C---:B------:R-:W-:Y:S01]  /*4e90*/  LEA R17, P2, R5.reuse, c[0x0][0x170], 0x1 ;  /* 0x00005c0005117a11 */ /* 0x040fe200078408ff */
[C---:B------:R-:W-:Y:S01]  /*4ea0*/  IMAD R7, R2.reuse, c[0x0][0x198], RZ ;  /* 0x0000660002077a24 */ /* 0x040fe200078e02ff */
[----:B------:R-:W-:Y:S02]  /*4eb0*/  ISETP.LT.AND P4, PT, R2, c[0x0][0x17c], !P0 ;  /* 0x00005f0002007a0c */ /* 0x000fe40004781270 */
[----:B------:R-:W-:Y:S02]  /*4ec0*/  LEA.HI.X.SX32 R18, R5, c[0x0][0x174], 0x1, P2 ;  /* 0x00005d0005127a11 */ /* 0x000fe400010f0eff */
[----:B------:R-:W-:Y:S02]  /*4ed0*/  LEA R2, P2, R3, R17, 0x1 ;  /* 0x0000001103027211 */ /* 0x000fe400078408ff */
[----:B0-----:R-:W-:-:S02]  /*4ee0*/  LOP3.LUT R8, R9, 0xc, R4, 0xfe, !PT ;  /* 0x0000000c09087812 */ /* 0x001fc400078efe04 */
[----:B------:R-:W-:Y:S02]  /*4ef0*/  LEA R6, P3, R7, R17, 0x1 ;  /* 0x0000001107067211 */ /* 0x000fe400078608ff */
[--C-:B------:R-:W-:Y:S02]  /*4f00*/  LOP3.LUT R5, R9, 0x10, R4.reuse, 0xfe, !PT ;  /* 0x0000001009057812 */ /* 0x100fe400078efe04 */
[-C--:B------:R-:W-:Y:S02]  /*4f10*/  LEA.HI.X.SX32 R3, R3, R18.reuse, 0x1, P2 ;  /* 0x0000001203037211 */ /* 0x080fe400010f0eff */
[C-C-:B------:R-:W-:Y:S02]  /*4f20*/  LOP3.LUT R13, R9.reuse, 0x18, R4.reuse, 0xfe, !PT ;  /* 0x00000018090d7812 */ /* 0x140fe400078efe04 */
[--C-:B------:R-:W-:Y:S02]  /*4f30*/  LOP3.LUT R11, R9, 0x14, R4.reuse, 0xfe, !PT ;  /* 0x00000014090b7812 */ /* 0x100fe400078efe04 */
[----:B------:R-:W-:Y:S01]  /*4f40*/  LEA.HI.X.SX32 R7, R7, R18, 0x1, P3 ;  /* 0x0000001207077211 */ /* 0x000fe200018f0eff */
[----:B------:R-:W0:Y:S01]  /*4f50*/  LDS R19, [R12] ;  /* 0x000000000c137984 */ /* 0x000e220000000800 */
[----:B------:R-:W-:Y:S01]  /*4f60*/  LOP3.LUT R4, R9, 0x8, R4, 0xfe, !PT ;  /* 0x0000000809047812 */ /* 0x000fe200078efe04 */
[----:B------:R-:W-:Y:S01]  /*4f70*/  IMAD R15, R13, c[0x0][0x198], RZ ;  /* 0x000066000d0f7a24 */ /* 0x000fe200078e02ff */
[----:B------:R-:W-:Y:S01]  /*4f80*/  ISETP.LT.AND P3, PT, R5, c[0x0][0x17c], !P0 ;  /* 0x00005f0005007a0c */ /* 0x000fe20004761270 */
[----:B------:R-:W1:Y:S01]  /*4f90*/  LDS R23, [R10] ;  /* 0x000000000a177984 */ /* 0x000e620000000800 */
[C---:B------:R-:W-:Y:S01]  /*4fa0*/  ISETP.LT.AND P5, PT, R4.reuse, c[0x0][0x17c], !P0 ;  /* 0x00005f0004007a0c */ /* 0x040fe200047a1270 */
[----:B------:R-:W-:-:S02]  /*4fb0*/  IMAD R9, R4, c[0x0][0x198], RZ ;  /* 0x0000660004097a24 */ /* 0x000fc400078e02ff */
[----:B------:R2:W3:Y:S01]  /*4fc0*/  LDS R21, [R12+0x100] ;  /* 0x000100000c157984 */ /* 0x0004e20000000800 */
[----:B------:R-:W-:Y:S02]  /*4fd0*/  IMAD R14, R11, c[0x0][0x198], RZ ;  /* 0x000066000b0e7a24 */ /* 0x000fe400078e02ff */
[----:B------:R-:W-:Y:S01]  /*4fe0*/  LEA R4, P6, R9, R17, 0x1 ;  /* 0x0000001109047211 */ /* 0x000fe200078c08ff */
[----:B------:R4:W5:Y:S01]  /*4ff0*/  LDS R25, [R10+0x100] ;  /* 0x000100000a197984 */ /* 0x0009620000000800 */
[----:B--2---:R-:W-:Y:S02]  /*5000*/  IMAD R12, R5, c[0x0][0x198], RZ ;  /* 0x00006600050c7a24 */ /* 0x004fe400078e02ff */
[----:B------:R-:W-:Y:S01]  /*5010*/  LEA.HI.X.SX32 R5, R9, R18, 0x1, P6 ;  /* 0x0000001209057211 */ /* 0x000fe200030f0eff */
[C---:B----4-:R-:W-:Y:S01]  /*5020*/  IMAD R10, R8.reuse, c[0x0][0x198], RZ ;  /* 0x00006600080a7a24 */ /* 0x050fe200078e02ff */
[----:B0-----:R0:W-:Y:S04]  /*5030*/  @P1 STG.E.U16 [R2.64], R19 ;  /* 0x0000001302001986 */ /* 0x0011e8000c101506 */
[----:B-1----:R1:W-:Y:S01]  /*5040*/  @P4 STG.E.U16 [R6.64], R23 ;  /* 0x0000001706004986 */ /* 0x0023e2000c101506 */
[----:B------:R-:W-:-:S02]  /*5050*/  ISETP.LT.AND P4, PT, R8, c[0x0][0x17c], !P0 ;  /* 0x00005f0008007a0c */ /* 0x000fc40004781270 */
[CC--:B------:R-:W-:Y:S01]  /*5060*/  LEA R8, P6, R14.reuse, R17.reuse, 0x1 ;  /* 0x000000110e087211 */ /* 0x0c0fe200078c08ff */
[----:B---3--:R2:W-:Y:S03]  /*5070*/  @P5 STG.E.U16 [R4.64], R21 ;  /* 0x0000001504005986 */ /* 0x0085e6000c101506 */
[----:B------:R-:W-:Y:S02]  /*5080*/  LEA.HI.X.SX32 R9, R14, R18, 0x1, P6 ;  /* 0x000000120e097211 */ /* 0x000fe400030f0eff */
[-C--:B0-----:R-:W-:Y:S02]  /*5090*/  LEA R2, P1, R10, R17.reuse, 0x1 ;  /* 0x000000110a027211 */ /* 0x081fe400078208ff */
[----:B------:R-:W-:Y:S02]  /*50a0*/  PRMT R19, R19, 0x7632, R19 ;  /* 0x0000763213137816 */ /* 0x000fe40000000013 */
[----:B-1----:R-:W-:-:S02]  /*50b0*/  LEA R6, P2, R12, R17, 0x1 ;  /* 0x000000110c067211 */ /* 0x002fc400078408ff */
[-C--:B------:R-:W-:Y:S02]  /*50c0*/  LEA.HI.X.SX32 R3, R10, R18.reuse, 0x1, P1 ;  /* 0x000000120a037211 */ /* 0x080fe400008f0eff */
[----:B------:R-:W-:Y:S02]  /*50d0*/  LEA R10, P1, R15, R17, 0x1 ;  /* 0x000000110f0a7211 */ /* 0x000fe400078208ff */
[-C--:B------:R-:W-:Y:S01]  /*50e0*/  LEA.HI.X.SX32 R7, R12, R18.reuse, 0x1, P2 ;  /* 0x000000120c077211 */ /* 0x080fe200010f0eff */
[----:B-----5:R0:W-:Y:S01]  /*50f0*/  @P4 STG.E.U16 [R2.64], R25 ;  /* 0x0000001902004986 */ /* 0x0201e2000c101506 */
[----:B------:R-:W-:Y:S02]  /*5100*/  ISETP.LT.AND P2, PT, R11, c[0x0][0x17c], !P0 ;  /* 0x00005f000b007a0c */ /* 0x000fe40004741270 */
[----:B------:R-:W-:Y:S01]  /*5110*/  LEA.HI.X.SX32 R11, R15, R18, 0x1, P1 ;  /* 0x000000120f0b7211 */ /* 0x000fe200008f0eff */
[----:B------:R0:W-:Y:S01]  /*5120*/  @P3 STG.E.U16 [R6.64], R19 ;  /* 0x0000001306003986 */ /* 0x0001e2000c101506 */
[----:B------:R-:W-:-:S02]  /*5130*/  ISETP.LT.AND P1, PT, R13, c[0x0][0x17c], !P0 ;  /* 0x00005f000d007a0c */ /* 0x000fc40004721270 */
[----:B------:R-:W-:Y:S02]  /*5140*/  ISETP.LT.AND P0, PT, R0, c[0x0][0x17c], !P0 ;  /* 0x00005f0000007a0c */ /* 0x000fe40004701270 */
[----:B------:R-:W-:Y:S02]  /*5150*/  PRMT R23, R23, 0x7632, R23 ;  /* 0x0000763217177816 */ /* 0x000fe40000000017 */
[----:B--2---:R-:W-:Y:S02]  /*5160*/  PRMT R5, R21, 0x7632, R5 ;  /* 0x0000763215057816 */ /* 0x004fe40000000005 */
[C---:B------:R-:W-:Y:S01]  /*5170*/  LEA R12, P6, R16.reuse, R17, 0x1 ;  /* 0x00000011100c7211 */ /* 0x040fe200078c08ff */
[----:B------:R0:W-:Y:S03]  /*5180*/  @P2 STG.E.U16 [R8.64], R23 ;  /* 0x0000001708002986 */ /* 0x0001e6000c101506 */
[----:B------:R-:W-:Y:S01]  /*5190*/  LEA.HI.X.SX32 R13, R16, R18, 0x1, P6 ;  /* 0x00000012100d7211 */ /* 0x000fe200030f0eff */
[----:B------:R0:W-:Y:S02]  /*51a0*/  @P1 STG.E.U16 [R10.64], R5 ;  /* 0x000000050a001986 */ /* 0x0001e4000c101506 */
[----:B------:R-:W-:Y:S06]  /*51b0*/  @!P0 EXIT ;  /* 0x000000000000894d */ /* 0x000fec0003800000 */
[----:B0-----:R-:W-:-:S05]  /*51c0*/  PRMT R6, R25, 0x7632, R6 ;  /* 0x0000763219067816 */ /* 0x001fca0000000006 */
[----:B------:R-:W-:Y:S01]  /*51d0*/  STG.E.U16 [R12.64], R6 ;  /* 0x000000060c007986 */ /* 0x000fe2000c101506 */
[----:B------:R-:W-:Y:S05]  /*51e0*/  EXIT ;  /* 0x000000000000794d */ /* 0x000fea0003800000 */
.L_x_3:
[----:B------:R-:W-:-:S00]  /*51f0*/  BRA `(.L_x_3) ;  /* 0xfffffff000007947 */ /* 0x000fc0000383ffff */
[----:B------:R-:W-:-:S00]  /*5200*/  NOP ;  /* 0x0000000000007918 */ /* 0x000fc00000000000 */
[----:B------:R-:W-:-:S00]  /*5210*/  NOP ;  /* 0x0000000000007918 */ /* 0x000fc00000000000 */
[----:B------:R-:W-:-:S00]  /*5220*/  NOP ;  /* 0x0000000000007918 */ /* 0x000fc00000000000 */
[----:B------:R-:W-:-:S00]  /*5230*/  NOP ;  /* 0x0000000000007918 */ /* 0x000fc00000000000 */
[----:B------:R-:W-:-:S00]  /*5240*/  NOP ;  /* 0x0000000000007918 */ /* 0x000fc00000000000 */
[----:B------:R-:W-:-:S00]  /*5250*/  NOP ;  /* 0x0000000000007918 */ /* 0x000fc00000000000 */
[----:B------:R-:W-:-:S00]  /*5260*/  NOP ;  /* 0x0000000000007918 */ /* 0x000fc00000000000 */
[----:B------:R-:W-:-:S00]  /*5270*/  NOP ;  /* 0x0000000000007918 */ /* 0x000fc00000000000 */
.L_x_4:


//--------------------- .nv.shared.matmul_kernel  --------------------------
	.section	.nv.shared.matmul_kernel,"aw",@nobits
	.sectionflags	@""
	.align	16
